	.target	sm_100a

	.elftype	@"ET_EXEC"


//--------------------- .note.nv.tkinfo           --------------------------
	.section	.note.nv.tkinfo,"",@"SHT_NOTE"
	.sectionflags	@"SHF_NOTE_NV_TKINFO"
	.tkinfo
        /*0018*/ 	.word	0x00000002
        /*0030*/ 	.string	""
        /*0030*/ 	.string	"ptxas"
        /*0030*/ 	.string	"Cuda compilation tools, release 13.0, V13.0.88"
        /*0030*/ 	.string	"Build cuda_13.0.r13.0/compiler.36424714_0"
        /*0030*/ 	.string	"-arch sm_100a -m 64 "



//--------------------- .note.nv.cuinfo           --------------------------
	.section	.note.nv.cuinfo,"",@"SHT_NOTE"
	.sectionflags	@"SHF_NOTE_NV_CUINFO"
        /*0018*/ 	.short	0x0002
        /*001a*/ 	.short	0x0064
        /*001c*/ 	.short	0x0082
	.zero		2


//--------------------- .nv.info                  --------------------------
	.section	.nv.info,"",@"SHT_CUDA_INFO"
	.align	4


	//----- nvinfo : EIATTR_REGCOUNT
	.align		4
        /*0000*/ 	.byte	0x04, 0x2f
        /*0002*/ 	.short	(.L_19 - .L_18)
	.align		4
.L_18:
        /*0004*/ 	.word	index@(_ZN7cutlass13device_kernelINS_4gemm6kernel13GemmUniversalIN4cute5tupleIJiiiiEEENS1_10collective13CollectiveMmaINS1_35MainloopSm100TmaUmmaWarpSpecializedILi32ELi2ELi4ENS5_IJNS4_1CILi8EEENSA_ILi1EEESC_EEEEENS5_IJNSA_ILi256EEENSA_ILi128EEENSA_ILi32EEEEEENS_12float_e4m3_tENS5_IJlSC_lEEESJ_SK_NS4_8TiledMMAINS4_8MMA_AtomIJNS4_10MMA_TraitsINS4_25SM100_MMA_F8F6F4_2x1SM_SSEJSJ_SJ_fSF_SG_NS4_17integral_constantINS4_4UMMA5MajorELSR_0EEESS_NSP_INSQ_7ScaleInELST_0EEESU_EEEEEENS4_6LayoutINS5_IJSC_SC_SC_EEENS5_IJNSA_ILi0EEESZ_SZ_EEEEENS5_IJNS4_10UnderscoreES12_S12_EEEEENS4_18SM100_TMA_2SM_LOADENS4_14ComposedLayoutINS4_7SwizzleILi1ELi4ELi3EEENS4_18smem_ptr_flag_bitsILi8EEENSX_INS5_IJSB_SH_EEENS5_IJSH_SC_EEEEEEEvNS4_8identityENS4_28SM100_TMA_2SM_LOAD_MULTICASTES1E_vS1F_EENS_8epilogue10collective18CollectiveEpilogueINS1I_23Sm100TmaWarpSpecializedILi2ELi2ELi64ELb0ELb0EEEJNS5_IJSG_SG_SH_EEENS5_IJNSX_ISG_SC_EENSX_INSA_ILi64EEESC_EEEEESJ_SK_SJ_SK_NS1I_6fusion15FusionCallbacksIS1M_NS1S_17LinearCombinationISJ_fSJ_fLNS_15FloatRoundStyleE2EEES1N_S1R_JEEENS4_5SM1004TMEM4LOAD26SM100_TMEM_LOAD_32dp32b64xENS4_13SM90_TMA_LOADENS16_INS17_ILi2ELi4ELi3EEES1A_NSX_INS5_IJSB_S1P_EEENS5_IJS1P_SC_EEEEEEENS4_39AutoVectorizingCopyWithAssumedAlignmentILi128EEENS4_14SM90_TMA_STOREES27_S29_S29_EEEvvEEEEvNT_6ParamsE)
        /*0008*/ 	.word	0x000000cd


	//----- nvinfo : EIATTR_FRAME_SIZE
	.align		4
.L_19:
        /*000c*/ 	.byte	0x04, 0x11
        /*000e*/ 	.short	(.L_21 - .L_20)
	.align		4
.L_20:
        /*0010*/ 	.word	index@($__internal_2_$__cuda_sm10x_tcgen05_guardrail_trap_unallocated_columns_being_dealloced)
        /*0014*/ 	.word	0x00000000


	//----- nvinfo : EIATTR_FRAME_SIZE
	.align		4
.L_21:
        /*0018*/ 	.byte	0x04, 0x11
        /*001a*/ 	.short	(.L_23 - .L_22)
	.align		4
.L_22:
        /*001c*/ 	.word	index@($__internal_1_$__cuda_sm10x_tcgen05_guardrail_trap_phase_invalid_during_alloc)
        /*0020*/ 	.word	0x00000000


	//----- nvinfo : EIATTR_FRAME_SIZE
	.align		4
.L_23:
        /*0024*/ 	.byte	0x04, 0x11
        /*0026*/ 	.short	(.L_25 - .L_24)
	.align		4
.L_24:
        /*0028*/ 	.word	index@($__internal_0_$__cuda_sm10x_tcgen05_guardrail_trap_col_being_dealloced_not_returned_by_alloc)
        /*002c*/ 	.word	0x00000000


	//----- nvinfo : EIATTR_FRAME_SIZE
	.align		4
.L_25:
        /*0030*/ 	.byte	0x04, 0x11
        /*0032*/ 	.short	(.L_27 - .L_26)
	.align		4
.L_26:
        /*0034*/ 	.word	index@(_ZN7cutlass13device_kernelINS_4gemm6kernel13GemmUniversalIN4cute5tupleIJiiiiEEENS1_10collective13CollectiveMmaINS1_35MainloopSm100TmaUmmaWarpSpecializedILi32ELi2ELi4ENS5_IJNS4_1CILi8EEENSA_ILi1EEESC_EEEEENS5_IJNSA_ILi256EEENSA_ILi128EEENSA_ILi32EEEEEENS_12float_e4m3_tENS5_IJlSC_lEEESJ_SK_NS4_8TiledMMAINS4_8MMA_AtomIJNS4_10MMA_TraitsINS4_25SM100_MMA_F8F6F4_2x1SM_SSEJSJ_SJ_fSF_SG_NS4_17integral_constantINS4_4UMMA5MajorELSR_0EEESS_NSP_INSQ_7ScaleInELST_0EEESU_EEEEEENS4_6LayoutINS5_IJSC_SC_SC_EEENS5_IJNSA_ILi0EEESZ_SZ_EEEEENS5_IJNS4_10UnderscoreES12_S12_EEEEENS4_18SM100_TMA_2SM_LOADENS4_14ComposedLayoutINS4_7SwizzleILi1ELi4ELi3EEENS4_18smem_ptr_flag_bitsILi8EEENSX_INS5_IJSB_SH_EEENS5_IJSH_SC_EEEEEEEvNS4_8identityENS4_28SM100_TMA_2SM_LOAD_MULTICASTES1E_vS1F_EENS_8epilogue10collective18CollectiveEpilogueINS1I_23Sm100TmaWarpSpecializedILi2ELi2ELi64ELb0ELb0EEEJNS5_IJSG_SG_SH_EEENS5_IJNSX_ISG_SC_EENSX_INSA_ILi64EEESC_EEEEESJ_SK_SJ_SK_NS1I_6fusion15FusionCallbacksIS1M_NS1S_17LinearCombinationISJ_fSJ_fLNS_15FloatRoundStyleE2EEES1N_S1R_JEEENS4_5SM1004TMEM4LOAD26SM100_TMEM_LOAD_32dp32b64xENS4_13SM90_TMA_LOADENS16_INS17_ILi2ELi4ELi3EEES1A_NSX_INS5_IJSB_S1P_EEENS5_IJS1P_SC_EEEEEEENS4_39AutoVectorizingCopyWithAssumedAlignmentILi128EEENS4_14SM90_TMA_STOREES27_S29_S29_EEEvvEEEEvNT_6ParamsE)
        /*0038*/ 	.word	0x00000000


	//----- nvinfo : EIATTR_MIN_STACK_SIZE
	.align		4
.L_27:
        /*003c*/ 	.byte	0x04, 0x12
        /*003e*/ 	.short	(.L_29 - .L_28)
	.align		4
.L_28:
        /*0040*/ 	.word	index@(_ZN7cutlass13device_kernelINS_4gemm6kernel13GemmUniversalIN4cute5tupleIJiiiiEEENS1_10collective13CollectiveMmaINS1_35MainloopSm100TmaUmmaWarpSpecializedILi32ELi2ELi4ENS5_IJNS4_1CILi8EEENSA_ILi1EEESC_EEEEENS5_IJNSA_ILi256EEENSA_ILi128EEENSA_ILi32EEEEEENS_12float_e4m3_tENS5_IJlSC_lEEESJ_SK_NS4_8TiledMMAINS4_8MMA_AtomIJNS4_10MMA_TraitsINS4_25SM100_MMA_F8F6F4_2x1SM_SSEJSJ_SJ_fSF_SG_NS4_17integral_constantINS4_4UMMA5MajorELSR_0EEESS_NSP_INSQ_7ScaleInELST_0EEESU_EEEEEENS4_6LayoutINS5_IJSC_SC_SC_EEENS5_IJNSA_ILi0EEESZ_SZ_EEEEENS5_IJNS4_10UnderscoreES12_S12_EEEEENS4_18SM100_TMA_2SM_LOADENS4_14ComposedLayoutINS4_7SwizzleILi1ELi4ELi3EEENS4_18smem_ptr_flag_bitsILi8EEENSX_INS5_IJSB_SH_EEENS5_IJSH_SC_EEEEEEEvNS4_8identityENS4_28SM100_TMA_2SM_LOAD_MULTICASTES1E_vS1F_EENS_8epilogue10collective18CollectiveEpilogueINS1I_23Sm100TmaWarpSpecializedILi2ELi2ELi64ELb0ELb0EEEJNS5_IJSG_SG_SH_EEENS5_IJNSX_ISG_SC_EENSX_INSA_ILi64EEESC_EEEEESJ_SK_SJ_SK_NS1I_6fusion15FusionCallbacksIS1M_NS1S_17LinearCombinationISJ_fSJ_fLNS_15FloatRoundStyleE2EEES1N_S1R_JEEENS4_5SM1004TMEM4LOAD26SM100_TMEM_LOAD_32dp32b64xENS4_13SM90_TMA_LOADENS16_INS17_ILi2ELi4ELi3EEES1A_NSX_INS5_IJSB_S1P_EEENS5_IJS1P_SC_EEEEEEENS4_39AutoVectorizingCopyWithAssumedAlignmentILi128EEENS4_14SM90_TMA_STOREES27_S29_S29_EEEvvEEEEvNT_6ParamsE)
        /*0044*/ 	.word	0x00000000
.L_29:


//--------------------- .nv.compat                --------------------------
	.section	.nv.compat,"",@"SHT_CUDA_COMPAT_INFO"
	.align	4
        /*0000*/ 	.byte	0x02, 0x09, 0x01, 0x00, 0x02, 0x02, 0x02, 0x00, 0x02, 0x05, 0x05, 0x00, 0x03, 0x07, 0x01, 0x01
        /*0010*/ 	.byte	0x02, 0x03, 0x01, 0x00, 0x02, 0x06, 0x01, 0x00, 0x04, 0x0b, 0x08, 0x00, 0x09, 0x00, 0x00, 0x00
        /*0020*/ 	.byte	0x00, 0x00, 0x00, 0x00


//--------------------- .nv.info._ZN7cutlass13device_kernelINS_4gemm6kernel13GemmUniversalIN4cute5tupleIJiiiiEEENS1_10collective13CollectiveMmaINS1_35MainloopSm100TmaUmmaWarpSpecializedILi32ELi2ELi4ENS5_IJNS4_1CILi8EEENSA_ILi1EEESC_EEEEENS5_IJNSA_ILi256EEENSA_ILi128EEENSA_ILi32EEEEEENS_12float_e4m3_tENS5_IJlSC_lEEESJ_SK_NS4_8TiledMMAINS4_8MMA_AtomIJNS4_10MMA_TraitsINS4_25SM100_MMA_F8F6F4_2x1SM_SSEJSJ_SJ_fSF_SG_NS4_17integral_constantINS4_4UMMA5MajorELSR_0EEESS_NSP_INSQ_7ScaleInELST_0EEESU_EEEEEENS4_6LayoutINS5_IJSC_SC_SC_EEENS5_IJNSA_ILi0EEESZ_SZ_EEEEENS5_IJNS4_10UnderscoreES12_S12_EEEEENS4_18SM100_TMA_2SM_LOADENS4_14ComposedLayoutINS4_7SwizzleILi1ELi4ELi3EEENS4_18smem_ptr_flag_bitsILi8EEENSX_INS5_IJSB_SH_EEENS5_IJSH_SC_EEEEEEEvNS4_8identityENS4_28SM100_TMA_2SM_LOAD_MULTICASTES1E_vS1F_EENS_8epilogue10collective18CollectiveEpilogueINS1I_23Sm100TmaWarpSpecializedILi2ELi2ELi64ELb0ELb0EEEJNS5_IJSG_SG_SH_EEENS5_IJNSX_ISG_SC_EENSX_INSA_ILi64EEESC_EEEEESJ_SK_SJ_SK_NS1I_6fusion15FusionCallbacksIS1M_NS1S_17LinearCombinationISJ_fSJ_fLNS_15FloatRoundStyleE2EEES1N_S1R_JEEENS4_5SM1004TMEM4LOAD26SM100_TMEM_LOAD_32dp32b64xENS4_13SM90_TMA_LOADENS16_INS17_ILi2ELi4ELi3EEES1A_NSX_INS5_IJSB_S1P_EEENS5_IJS1P_SC_EEEEEEENS4_39AutoVectorizingCopyWithAssumedAlignmentILi128EEENS4_14SM90_TMA_STOREES27_S29_S29_EEEvvEEEEvNT_6ParamsE --------------------------
	.section	.nv.info._ZN7cutlass13device_kernelINS_4gemm6kernel13GemmUniversalIN4cute5tupleIJiiiiEEENS1_10collective13CollectiveMmaINS1_35MainloopSm100TmaUmmaWarpSpecializedILi32ELi2ELi4ENS5_IJNS4_1CILi8EEENSA_ILi1EEESC_EEEEENS5_IJNSA_ILi256EEENSA_ILi128EEENSA_ILi32EEEEEENS_12float_e4m3_tENS5_IJlSC_lEEESJ_SK_NS4_8TiledMMAINS4_8MMA_AtomIJNS4_10MMA_TraitsINS4_25SM100_MMA_F8F6F4_2x1SM_SSEJSJ_SJ_fSF_SG_NS4_17integral_constantINS4_4UMMA5MajorELSR_0EEESS_NSP_INSQ_7ScaleInELST_0EEESU_EEEEEENS4_6LayoutINS5_IJSC_SC_SC_EEENS5_IJNSA_ILi0EEESZ_SZ_EEEEENS5_IJNS4_10UnderscoreES12_S12_EEEEENS4_18SM100_TMA_2SM_LOADENS4_14ComposedLayoutINS4_7SwizzleILi1ELi4ELi3EEENS4_18smem_ptr_flag_bitsILi8EEENSX_INS5_IJSB_SH_EEENS5_IJSH_SC_EEEEEEEvNS4_8identityENS4_28SM100_TMA_2SM_LOAD_MULTICASTES1E_vS1F_EENS_8epilogue10collective18CollectiveEpilogueINS1I_23Sm100TmaWarpSpecializedILi2ELi2ELi64ELb0ELb0EEEJNS5_IJSG_SG_SH_EEENS5_IJNSX_ISG_SC_EENSX_INSA_ILi64EEESC_EEEEESJ_SK_SJ_SK_NS1I_6fusion15FusionCallbacksIS1M_NS1S_17LinearCombinationISJ_fSJ_fLNS_15FloatRoundStyleE2EEES1N_S1R_JEEENS4_5SM1004TMEM4LOAD26SM100_TMEM_LOAD_32dp32b64xENS4_13SM90_TMA_LOADENS16_INS17_ILi2ELi4ELi3EEES1A_NSX_INS5_IJSB_S1P_EEENS5_IJS1P_SC_EEEEEEENS4_39AutoVectorizingCopyWithAssumedAlignmentILi128EEENS4_14SM90_TMA_STOREES27_S29_S29_EEEvvEEEEvNT_6ParamsE,"",@"SHT_CUDA_INFO"
	.sectionflags	@""
	.align	4


	//----- nvinfo : EIATTR_CUDA_API_VERSION
	.align		4
        /*0000*/ 	.byte	0x04, 0x37
        /*0002*/ 	.short	(.L_31 - .L_30)
.L_30:
        /*0004*/ 	.word	0x00000082


	//----- nvinfo : EIATTR_KPARAM_INFO
	.align		4
.L_31:
        /*0008*/ 	.byte	0x04, 0x17
        /*000a*/ 	.short	(.L_33 - .L_32)
.L_32:
        /*000c*/ 	.word	0x00000000
        /*0010*/ 	.short	0x0000
        /*0012*/ 	.short	0x0000
        /*0014*/ 	.byte	0x00, 0xf0, 0x01, 0x20


	//----- nvinfo : EIATTR_AT_ENTRY_FRAGMENTS
	.align		4
.L_33:
        /*0018*/ 	.byte	0x04, 0x4f
        /*001a*/ 	.short	(.L_35 - .L_34)


	//   ....[0]....
.L_34:
        /*001c*/ 	.word	0x00000007


	//----- nvinfo : EIATTR_RESERVED_SMEM_USED
	.align		4
.L_35:
        /*0020*/ 	.byte	0x01, 0x41
	.zero		2


	//----- nvinfo : EIATTR_SPARSE_MMA_MASK
	.align		4
        /*0024*/ 	.byte	0x03, 0x50
        /*0026*/ 	.short	0x0000


	//----- nvinfo : EIATTR_TCGEN05_2CTA_USED
	.align		4
        /*0028*/ 	.byte	0x01, 0x52
	.zero		2


	//----- nvinfo : EIATTR_MAXREG_COUNT
	.align		4
        /*002c*/ 	.byte	0x03, 0x1b
        /*002e*/ 	.short	0x00ff


	//----- nvinfo : EIATTR_NUM_BARRIERS
	.align		4
        /*0030*/ 	.byte	0x02, 0x4c
        /*0032*/ 	.byte	0x07
	.zero		1


	//----- nvinfo : EIATTR_EXTERNS
	.align		4
        /*0034*/ 	.byte	0x04, 0x0f
        /*0036*/ 	.short	(.L_37 - .L_36)


	//   ....[0]....
	.align		4
.L_36:
        /*0038*/ 	.word	index@(__assertfail)


	//----- nvinfo : EIATTR_MERCURY_ISA_VERSION
	.align		4
.L_37:
        /*003c*/ 	.byte	0x03, 0x5f
        /*003e*/ 	.short	0x0101


	//----- nvinfo : EIATTR_INT_WARP_WIDE_INSTR_OFFSETS
	.align		4
        /*0040*/ 	.byte	0x04, 0x31
        /*0042*/ 	.short	(.L_39 - .L_38)


	//   ....[0]....
.L_38:
        /*0044*/ 	.word	0x000010e0


	//   ....[1]....
        /*0048*/ 	.word	0x00001180


	//   ....[2]....
        /*004c*/ 	.word	0x000054c0


	//   ....[3]....
        /*0050*/ 	.word	0x000054e0


	//   ....[4]....
        /*0054*/ 	.word	0x00005510


	//   ....[5]....
        /*0058*/ 	.word	0x000060c0


	//   ....[6]....
        /*005c*/ 	.word	0x00006130


	//   ....[7]....
        /*0060*/ 	.word	0x00006220


	//   ....[8]....
        /*0064*/ 	.word	0x000062d0


	//----- nvinfo : EIATTR_COOP_GROUP_MASK_REGIDS
	.align		4
.L_39:
        /*0068*/ 	.byte	0x04, 0x29
        /*006a*/ 	.short	(.L_41 - .L_40)


	//   ....[0]....
.L_40:
        /*006c*/ 	.word	0xffffffff


	//   ....[1]....
        /*0070*/ 	.word	0xffffffff


	//   ....[2]....
        /*0074*/ 	.word	0xffffffff


	//   ....[3]....
        /*0078*/ 	.word	0xffffffff


	//   ....[4]....
        /*007c*/ 	.word	0xffffffff


	//   ....[5]....
        /*0080*/ 	.word	0xffffffff


	//   ....[6]....
        /*0084*/ 	.word	0xffffffff


	//   ....[7]....
        /*0088*/ 	.word	0xffffffff


	//   ....[8]....
        /*008c*/ 	.word	0xffffffff


	//   ....[9]....
        /*0090*/ 	.word	0xffffffff


	//   ....[10]....
        /*0094*/ 	.word	0xffffffff


	//   ....[11]....
        /*0098*/ 	.word	0xffffffff


	//   ....[12]....
        /*009c*/ 	.word	0xffffffff


	//   ....[13]....
        /*00a0*/ 	.word	0xffffffff


	//----- nvinfo : EIATTR_COOP_GROUP_INSTR_OFFSETS
	.align		4
.L_41:
        /*00a4*/ 	.byte	0x04, 0x28
        /*00a6*/ 	.short	(.L_43 - .L_42)


	//   ....[0]....
.L_42:
        /*00a8*/ 	.word	0x000000b0


	//   ....[1]....
        /*00ac*/ 	.word	0x00000520


	//   ....[2]....
        /*00b0*/ 	.word	0x00000a90


	//   ....[3]....
        /*00b4*/ 	.word	0x00000be0


	//   ....[4]....
        /*00b8*/ 	.word	0x00000cd0


	//   ....[5]....
        /*00bc*/ 	.word	0x00000e30


	//   ....[6]....
        /*00c0*/ 	.word	0x00000fc0


	//   ....[7]....
        /*00c4*/ 	.word	0x00001200


	//   ....[8]....
        /*00c8*/ 	.word	0x00002590


	//   ....[9]....
        /*00cc*/ 	.word	0x000043f0


	//   ....[10]....
        /*00d0*/ 	.word	0x000048c0


	//   ....[11]....
        /*00d4*/ 	.word	0x000048f0


	//   ....[12]....
        /*00d8*/ 	.word	0x000053c0


	//   ....[13]....
        /*00dc*/ 	.word	0x000055d0


	//----- nvinfo : EIATTR_VRC_CTA_INIT_COUNT
	.align		4
.L_43:
        /*00e0*/ 	.byte	0x02, 0x4a
        /*00e2*/ 	.byte	0x80
	.zero		1


	//----- nvinfo : EIATTR_SYSCALL_OFFSETS
	.align		4
        /*00e4*/ 	.byte	0x04, 0x46
        /*00e6*/ 	.short	(.L_45 - .L_44)


	//   ....[0]....
.L_44:
        /*00e8*/ 	.word	0x00006ec0


	//   ....[1]....
        /*00ec*/ 	.word	0x00007000


	//   ....[2]....
        /*00f0*/ 	.word	0x00007890


	//   ....[3]....
        /*00f4*/ 	.word	0x00008ea0


	//----- nvinfo : EIATTR_MBARRIER_INSTR_OFFSETS
	.align		4
.L_45:
        /*00f8*/ 	.byte	0x04, 0x39
        /*00fa*/ 	.short	(.L_47 - .L_46)


	//   ....[0]....
.L_46:
        /*00fc*/ 	.word	0x00000670
        /*0100*/ 	.word	0x000000ff
        /*0104*/ 	.word	0x00000000
        /*0108*/ 	.short	0x0100
        /*010a*/ 	.byte	0x04
	.zero		1


	//   ....[1]....
        /*010c*/ 	.word	0x00000680
        /*0110*/ 	.word	0x000000ff
        /*0114*/ 	.word	0x00000100
        /*0118*/ 	.short	0x0100
        /*011a*/ 	.byte	0x04
	.zero		1


	//   ....[2]....
        /*011c*/ 	.word	0x00000690
        /*0120*/ 	.word	0x000000ff
        /*0124*/ 	.word	0x00000008
        /*0128*/ 	.short	0x0100
        /*012a*/ 	.byte	0x04
	.zero		1


	//   ....[3]....
        /*012c*/ 	.word	0x000006a0
        /*0130*/ 	.word	0x000000ff
        /*0134*/ 	.word	0x00000108
        /*0138*/ 	.short	0x0100
        /*013a*/ 	.byte	0x04
	.zero		1


	//   ....[4]....
        /*013c*/ 	.word	0x000006b0
        /*0140*/ 	.word	0x000000ff
        /*0144*/ 	.word	0x00000010
        /*0148*/ 	.short	0x0100
        /*014a*/ 	.byte	0x04
	.zero		1


	//   ....[5]....
        /*014c*/ 	.word	0x000006c0
        /*0150*/ 	.word	0x000000ff
        /*0154*/ 	.word	0x00000110
        /*0158*/ 	.short	0x0100
        /*015a*/ 	.byte	0x04
	.zero		1


	//   ....[6]....
        /*015c*/ 	.word	0x000006d0
        /*0160*/ 	.word	0x000000ff
        /*0164*/ 	.word	0x00000018
        /*0168*/ 	.short	0x0100
        /*016a*/ 	.byte	0x04
	.zero		1


	//   ....[7]....
        /*016c*/ 	.word	0x000006e0
        /*0170*/ 	.word	0x000000ff
        /*0174*/ 	.word	0x00000118
        /*0178*/ 	.short	0x0100
        /*017a*/ 	.byte	0x04
	.zero		1


	//   ....[8]....
        /*017c*/ 	.word	0x000006f0
        /*0180*/ 	.word	0x000000ff
        /*0184*/ 	.word	0x00000020
        /*0188*/ 	.short	0x0100
        /*018a*/ 	.byte	0x04
	.zero		1


	//   ....[9]....
        /*018c*/ 	.word	0x00000700
        /*0190*/ 	.word	0x000000ff
        /*0194*/ 	.word	0x00000120
        /*0198*/ 	.short	0x0100
        /*019a*/ 	.byte	0x04
	.zero		1


	//   ....[10]....
        /*019c*/ 	.word	0x00000710
        /*01a0*/ 	.word	0x000000ff
        /*01a4*/ 	.word	0x00000028
        /*01a8*/ 	.short	0x0100
        /*01aa*/ 	.byte	0x04
	.zero		1


	//   ....[11]....
        /*01ac*/ 	.word	0x00000720
        /*01b0*/ 	.word	0x000000ff
        /*01b4*/ 	.word	0x00000128
        /*01b8*/ 	.short	0x0100
        /*01ba*/ 	.byte	0x04
	.zero		1


	//   ....[12]....
        /*01bc*/ 	.word	0x00000730
        /*01c0*/ 	.word	0x000000ff
        /*01c4*/ 	.word	0x00000030
        /*01c8*/ 	.short	0x0100
        /*01ca*/ 	.byte	0x04
	.zero		1


	//   ....[13]....
        /*01cc*/ 	.word	0x00000740
        /*01d0*/ 	.word	0x000000ff
        /*01d4*/ 	.word	0x00000130
        /*01d8*/ 	.short	0x0100
        /*01da*/ 	.byte	0x04
	.zero		1


	//   ....[14]....
        /*01dc*/ 	.word	0x00000750
        /*01e0*/ 	.word	0x000000ff
        /*01e4*/ 	.word	0x00000038
        /*01e8*/ 	.short	0x0100
        /*01ea*/ 	.byte	0x04
	.zero		1


	//   ....[15]....
        /*01ec*/ 	.word	0x00000760
        /*01f0*/ 	.word	0x000000ff
        /*01f4*/ 	.word	0x00000138
        /*01f8*/ 	.short	0x0100
        /*01fa*/ 	.byte	0x04
	.zero		1


	//   ....[16]....
        /*01fc*/ 	.word	0x00000770
        /*0200*/ 	.word	0x000000ff
        /*0204*/ 	.word	0x00000040
        /*0208*/ 	.short	0x0100
        /*020a*/ 	.byte	0x04
	.zero		1


	//   ....[17]....
        /*020c*/ 	.word	0x00000780
        /*0210*/ 	.word	0x000000ff
        /*0214*/ 	.word	0x00000140
        /*0218*/ 	.short	0x0100
        /*021a*/ 	.byte	0x04
	.zero		1


	//   ....[18]....
        /*021c*/ 	.word	0x00000790
        /*0220*/ 	.word	0x000000ff
        /*0224*/ 	.word	0x00000048
        /*0228*/ 	.short	0x0100
        /*022a*/ 	.byte	0x04
	.zero		1


	//   ....[19]....
        /*022c*/ 	.word	0x000007a0
        /*0230*/ 	.word	0x000000ff
        /*0234*/ 	.word	0x00000148
        /*0238*/ 	.short	0x0100
        /*023a*/ 	.byte	0x04
	.zero		1


	//   ....[20]....
        /*023c*/ 	.word	0x000007b0
        /*0240*/ 	.word	0x000000ff
        /*0244*/ 	.word	0x00000050
        /*0248*/ 	.short	0x0100
        /*024a*/ 	.byte	0x04
	.zero		1


	//   ....[21]....
        /*024c*/ 	.word	0x000007c0
        /*0250*/ 	.word	0x000000ff
        /*0254*/ 	.word	0x00000150
        /*0258*/ 	.short	0x0100
        /*025a*/ 	.byte	0x04
	.zero		1


	//   ....[22]....
        /*025c*/ 	.word	0x000007d0
        /*0260*/ 	.word	0x000000ff
        /*0264*/ 	.word	0x00000058
        /*0268*/ 	.short	0x0100
        /*026a*/ 	.byte	0x04
	.zero		1


	//   ....[23]....
        /*026c*/ 	.word	0x000007e0
        /*0270*/ 	.word	0x000000ff
        /*0274*/ 	.word	0x00000158
        /*0278*/ 	.short	0x0100
        /*027a*/ 	.byte	0x04
	.zero		1


	//   ....[24]....
        /*027c*/ 	.word	0x000007f0
        /*0280*/ 	.word	0x000000ff
        /*0284*/ 	.word	0x00000060
        /*0288*/ 	.short	0x0100
        /*028a*/ 	.byte	0x04
	.zero		1


	//   ....[25]....
        /*028c*/ 	.word	0x00000800
        /*0290*/ 	.word	0x000000ff
        /*0294*/ 	.word	0x00000160
        /*0298*/ 	.short	0x0100
        /*029a*/ 	.byte	0x04
	.zero		1


	//   ....[26]....
        /*029c*/ 	.word	0x00000810
        /*02a0*/ 	.word	0x000000ff
        /*02a4*/ 	.word	0x00000068
        /*02a8*/ 	.short	0x0100
        /*02aa*/ 	.byte	0x04
	.zero		1


	//   ....[27]....
        /*02ac*/ 	.word	0x00000820
        /*02b0*/ 	.word	0x000000ff
        /*02b4*/ 	.word	0x00000168
        /*02b8*/ 	.short	0x0100
        /*02ba*/ 	.byte	0x04
	.zero		1


	//   ....[28]....
        /*02bc*/ 	.word	0x00000830
        /*02c0*/ 	.word	0x000000ff
        /*02c4*/ 	.word	0x00000070
        /*02c8*/ 	.short	0x0100
        /*02ca*/ 	.byte	0x04
	.zero		1


	//   ....[29]....
        /*02cc*/ 	.word	0x00000840
        /*02d0*/ 	.word	0x000000ff
        /*02d4*/ 	.word	0x00000170
        /*02d8*/ 	.short	0x0100
        /*02da*/ 	.byte	0x04
	.zero		1


	//   ....[30]....
        /*02dc*/ 	.word	0x00000850
        /*02e0*/ 	.word	0x000000ff
        /*02e4*/ 	.word	0x00000078
        /*02e8*/ 	.short	0x0100
        /*02ea*/ 	.byte	0x04
	.zero		1


	//   ....[31]....
        /*02ec*/ 	.word	0x00000860
        /*02f0*/ 	.word	0x000000ff
        /*02f4*/ 	.word	0x00000178
        /*02f8*/ 	.short	0x0100
        /*02fa*/ 	.byte	0x04
	.zero		1


	//   ....[32]....
        /*02fc*/ 	.word	0x00000870
        /*0300*/ 	.word	0x000000ff
        /*0304*/ 	.word	0x00000080
        /*0308*/ 	.short	0x0100
        /*030a*/ 	.byte	0x04
	.zero		1


	//   ....[33]....
        /*030c*/ 	.word	0x00000880
        /*0310*/ 	.word	0x000000ff
        /*0314*/ 	.word	0x00000180
        /*0318*/ 	.short	0x0100
        /*031a*/ 	.byte	0x04
	.zero		1


	//   ....[34]....
        /*031c*/ 	.word	0x00000890
        /*0320*/ 	.word	0x000000ff
        /*0324*/ 	.word	0x00000088
        /*0328*/ 	.short	0x0100
        /*032a*/ 	.byte	0x04
	.zero		1


	//   ....[35]....
        /*032c*/ 	.word	0x000008a0
        /*0330*/ 	.word	0x000000ff
        /*0334*/ 	.word	0x00000188
        /*0338*/ 	.short	0x0100
        /*033a*/ 	.byte	0x04
	.zero		1


	//   ....[36]....
        /*033c*/ 	.word	0x000008b0
        /*0340*/ 	.word	0x000000ff
        /*0344*/ 	.word	0x00000090
        /*0348*/ 	.short	0x0100
        /*034a*/ 	.byte	0x04
	.zero		1


	//   ....[37]....
        /*034c*/ 	.word	0x000008c0
        /*0350*/ 	.word	0x000000ff
        /*0354*/ 	.word	0x00000190
        /*0358*/ 	.short	0x0100
        /*035a*/ 	.byte	0x04
	.zero		1


	//   ....[38]....
        /*035c*/ 	.word	0x000008d0
        /*0360*/ 	.word	0x000000ff
        /*0364*/ 	.word	0x00000098
        /*0368*/ 	.short	0x0100
        /*036a*/ 	.byte	0x04
	.zero		1


	//   ....[39]....
        /*036c*/ 	.word	0x000008e0
        /*0370*/ 	.word	0x000000ff
        /*0374*/ 	.word	0x00000198
        /*0378*/ 	.short	0x0100
        /*037a*/ 	.byte	0x04
	.zero		1


	//   ....[40]....
        /*037c*/ 	.word	0x000008f0
        /*0380*/ 	.word	0x000000ff
        /*0384*/ 	.word	0x000000a0
        /*0388*/ 	.short	0x0100
        /*038a*/ 	.byte	0x04
	.zero		1


	//   ....[41]....
        /*038c*/ 	.word	0x00000900
        /*0390*/ 	.word	0x000000ff
        /*0394*/ 	.word	0x000001a0
        /*0398*/ 	.short	0x0100
        /*039a*/ 	.byte	0x04
	.zero		1


	//   ....[42]....
        /*039c*/ 	.word	0x00000910
        /*03a0*/ 	.word	0x000000ff
        /*03a4*/ 	.word	0x000000a8
        /*03a8*/ 	.short	0x0100
        /*03aa*/ 	.byte	0x04
	.zero		1


	//   ....[43]....
        /*03ac*/ 	.word	0x00000920
        /*03b0*/ 	.word	0x000000ff
        /*03b4*/ 	.word	0x000001a8
        /*03b8*/ 	.short	0x0100
        /*03ba*/ 	.byte	0x04
	.zero		1


	//   ....[44]....
        /*03bc*/ 	.word	0x00000930
        /*03c0*/ 	.word	0x000000ff
        /*03c4*/ 	.word	0x000000b0
        /*03c8*/ 	.short	0x0100
        /*03ca*/ 	.byte	0x04
	.zero		1


	//   ....[45]....
        /*03cc*/ 	.word	0x00000940
        /*03d0*/ 	.word	0x000000ff
        /*03d4*/ 	.word	0x000001b0
        /*03d8*/ 	.short	0x0100
        /*03da*/ 	.byte	0x04
	.zero		1


	//   ....[46]....
        /*03dc*/ 	.word	0x00000950
        /*03e0*/ 	.word	0x000000ff
        /*03e4*/ 	.word	0x000000b8
        /*03e8*/ 	.short	0x0100
        /*03ea*/ 	.byte	0x04
	.zero		1


	//   ....[47]....
        /*03ec*/ 	.word	0x00000960
        /*03f0*/ 	.word	0x000000ff
        /*03f4*/ 	.word	0x000001b8
        /*03f8*/ 	.short	0x0100
        /*03fa*/ 	.byte	0x04
	.zero		1


	//   ....[48]....
        /*03fc*/ 	.word	0x00000970
        /*0400*/ 	.word	0x000000ff
        /*0404*/ 	.word	0x000000c0
        /*0408*/ 	.short	0x0100
        /*040a*/ 	.byte	0x04
	.zero		1


	//   ....[49]....
        /*040c*/ 	.word	0x00000980
        /*0410*/ 	.word	0x000000ff
        /*0414*/ 	.word	0x000001c0
        /*0418*/ 	.short	0x0100
        /*041a*/ 	.byte	0x04
	.zero		1


	//   ....[50]....
        /*041c*/ 	.word	0x00000990
        /*0420*/ 	.word	0x000000ff
        /*0424*/ 	.word	0x000000c8
        /*0428*/ 	.short	0x0100
        /*042a*/ 	.byte	0x04
	.zero		1


	//   ....[51]....
        /*042c*/ 	.word	0x000009a0
        /*0430*/ 	.word	0x000000ff
        /*0434*/ 	.word	0x000001c8
        /*0438*/ 	.short	0x0100
        /*043a*/ 	.byte	0x04
	.zero		1


	//   ....[52]....
        /*043c*/ 	.word	0x000009b0
        /*0440*/ 	.word	0x000000ff
        /*0444*/ 	.word	0x000000d0
        /*0448*/ 	.short	0x0100
        /*044a*/ 	.byte	0x04
	.zero		1


	//   ....[53]....
        /*044c*/ 	.word	0x000009c0
        /*0450*/ 	.word	0x000000ff
        /*0454*/ 	.word	0x000001d0
        /*0458*/ 	.short	0x0100
        /*045a*/ 	.byte	0x04
	.zero		1


	//   ....[54]....
        /*045c*/ 	.word	0x000009d0
        /*0460*/ 	.word	0x000000ff
        /*0464*/ 	.word	0x000000d8
        /*0468*/ 	.short	0x0100
        /*046a*/ 	.byte	0x04
	.zero		1


	//   ....[55]....
        /*046c*/ 	.word	0x000009e0
        /*0470*/ 	.word	0x000000ff
        /*0474*/ 	.word	0x000001d8
        /*0478*/ 	.short	0x0100
        /*047a*/ 	.byte	0x04
	.zero		1


	//   ....[56]....
        /*047c*/ 	.word	0x000009f0
        /*0480*/ 	.word	0x000000ff
        /*0484*/ 	.word	0x000000e0
        /*0488*/ 	.short	0x0100
        /*048a*/ 	.byte	0x04
	.zero		1


	//   ....[57]....
        /*048c*/ 	.word	0x00000a00
        /*0490*/ 	.word	0x000000ff
        /*0494*/ 	.word	0x000001e0
        /*0498*/ 	.short	0x0100
        /*049a*/ 	.byte	0x04
	.zero		1


	//   ....[58]....
        /*049c*/ 	.word	0x00000a10
        /*04a0*/ 	.word	0x000000ff
        /*04a4*/ 	.word	0x000000e8
        /*04a8*/ 	.short	0x0100
        /*04aa*/ 	.byte	0x04
	.zero		1


	//   ....[59]....
        /*04ac*/ 	.word	0x00000a20
        /*04b0*/ 	.word	0x000000ff
        /*04b4*/ 	.word	0x000001e8
        /*04b8*/ 	.short	0x0100
        /*04ba*/ 	.byte	0x04
	.zero		1


	//   ....[60]....
        /*04bc*/ 	.word	0x00000a30
        /*04c0*/ 	.word	0x000000ff
        /*04c4*/ 	.word	0x000000f0
        /*04c8*/ 	.short	0x0100
        /*04ca*/ 	.byte	0x04
	.zero		1


	//   ....[61]....
        /*04cc*/ 	.word	0x00000a40
        /*04d0*/ 	.word	0x000000ff
        /*04d4*/ 	.word	0x000001f0
        /*04d8*/ 	.short	0x0100
        /*04da*/ 	.byte	0x04
	.zero		1


	//   ....[62]....
        /*04dc*/ 	.word	0x00000a50
        /*04e0*/ 	.word	0x000000ff
        /*04e4*/ 	.word	0x000000f8
        /*04e8*/ 	.short	0x0100
        /*04ea*/ 	.byte	0x04
	.zero		1


	//   ....[63]....
        /*04ec*/ 	.word	0x00000a60
        /*04f0*/ 	.word	0x000000ff
        /*04f4*/ 	.word	0x000001f8
        /*04f8*/ 	.short	0x0100
        /*04fa*/ 	.byte	0x04
	.zero		1


	//   ....[64]....
        /*04fc*/ 	.word	0x00000b90
        /*0500*/ 	.word	0x000000ff
        /*0504*/ 	.word	0x00000200
        /*0508*/ 	.short	0x0100
        /*050a*/ 	.byte	0x04
	.zero		1


	//   ....[65]....
        /*050c*/ 	.word	0x00000ba0
        /*0510*/ 	.word	0x000000ff
        /*0514*/ 	.word	0x00000210
        /*0518*/ 	.short	0x0100
        /*051a*/ 	.byte	0x04
	.zero		1


	//   ....[66]....
        /*051c*/ 	.word	0x00000bb0
        /*0520*/ 	.word	0x000000ff
        /*0524*/ 	.word	0x00000208
        /*0528*/ 	.short	0x0100
        /*052a*/ 	.byte	0x04
	.zero		1


	//   ....[67]....
        /*052c*/ 	.word	0x00000bc0
        /*0530*/ 	.word	0x000000ff
        /*0534*/ 	.word	0x00000218
        /*0538*/ 	.short	0x0100
        /*053a*/ 	.byte	0x04
	.zero		1


	//   ....[68]....
        /*053c*/ 	.word	0x00000ca0
        /*0540*/ 	.word	0x000000ff
        /*0544*/ 	.word	0x00000220
        /*0548*/ 	.short	0x0100
        /*054a*/ 	.byte	0x06
	.zero		1


	//   ....[69]....
        /*054c*/ 	.word	0x00000cb0
        /*0550*/ 	.word	0x000000ff
        /*0554*/ 	.word	0x00000228
        /*0558*/ 	.short	0x0100
        /*055a*/ 	.byte	0x06
	.zero		1


	//   ....[70]....
        /*055c*/ 	.word	0x00000de0
        /*0560*/ 	.word	0x000000ff
        /*0564*/ 	.word	0x00000230
        /*0568*/ 	.short	0x0100
        /*056a*/ 	.byte	0x06
	.zero		1


	//   ....[71]....
        /*056c*/ 	.word	0x00000df0
        /*0570*/ 	.word	0x000000ff
        /*0574*/ 	.word	0x00000240
        /*0578*/ 	.short	0x0100
        /*057a*/ 	.byte	0x06
	.zero		1


	//   ....[72]....
        /*057c*/ 	.word	0x00000e00
        /*0580*/ 	.word	0x000000ff
        /*0584*/ 	.word	0x00000238
        /*0588*/ 	.short	0x0100
        /*058a*/ 	.byte	0x06
	.zero		1


	//   ....[73]....
        /*058c*/ 	.word	0x00000e10
        /*0590*/ 	.word	0x000000ff
        /*0594*/ 	.word	0x00000248
        /*0598*/ 	.short	0x0100
        /*059a*/ 	.byte	0x06
	.zero		1


	//   ....[74]....
        /*059c*/ 	.word	0x00000f30
        /*05a0*/ 	.word	0x000000ff
        /*05a4*/ 	.word	0x00000250
        /*05a8*/ 	.short	0x0100
        /*05aa*/ 	.byte	0x04
	.zero		1


	//   ....[75]....
        /*05ac*/ 	.word	0x00000f40
        /*05b0*/ 	.word	0x000000ff
        /*05b4*/ 	.word	0x00000270
        /*05b8*/ 	.short	0x0100
        /*05ba*/ 	.byte	0x04
	.zero		1


	//   ....[76]....
        /*05bc*/ 	.word	0x00000f50
        /*05c0*/ 	.word	0x000000ff
        /*05c4*/ 	.word	0x00000258
        /*05c8*/ 	.short	0x0100
        /*05ca*/ 	.byte	0x04
	.zero		1


	//   ....[77]....
        /*05cc*/ 	.word	0x00000f60
        /*05d0*/ 	.word	0x000000ff
        /*05d4*/ 	.word	0x00000278
        /*05d8*/ 	.short	0x0100
        /*05da*/ 	.byte	0x04
	.zero		1


	//   ....[78]....
        /*05dc*/ 	.word	0x00000f70
        /*05e0*/ 	.word	0x000000ff
        /*05e4*/ 	.word	0x00000260
        /*05e8*/ 	.short	0x0100
        /*05ea*/ 	.byte	0x04
	.zero		1


	//   ....[79]....
        /*05ec*/ 	.word	0x00000f80
        /*05f0*/ 	.word	0x000000ff
        /*05f4*/ 	.word	0x00000280
        /*05f8*/ 	.short	0x0100
        /*05fa*/ 	.byte	0x04
	.zero		1


	//   ....[80]....
        /*05fc*/ 	.word	0x00000f90
        /*0600*/ 	.word	0x000000ff
        /*0604*/ 	.word	0x00000268
        /*0608*/ 	.short	0x0100
        /*060a*/ 	.byte	0x04
	.zero		1


	//   ....[81]....
        /*060c*/ 	.word	0x00000fa0
        /*0610*/ 	.word	0x000000ff
        /*0614*/ 	.word	0x00000288
        /*0618*/ 	.short	0x0100
        /*061a*/ 	.byte	0x04
	.zero		1


	//   ....[82]....
        /*061c*/ 	.word	0x00001090
        /*0620*/ 	.word	0x000000ff
        /*0624*/ 	.word	0x00000290
        /*0628*/ 	.short	0x0100
        /*062a*/ 	.byte	0x04
	.zero		1


	//   ....[83]....
        /*062c*/ 	.word	0x000010a0
        /*0630*/ 	.word	0x000000ff
        /*0634*/ 	.word	0x000002a0
        /*0638*/ 	.short	0x0100
        /*063a*/ 	.byte	0x04
	.zero		1


	//   ....[84]....
        /*063c*/ 	.word	0x000010b0
        /*0640*/ 	.word	0x000000ff
        /*0644*/ 	.word	0x00000298
        /*0648*/ 	.short	0x0100
        /*064a*/ 	.byte	0x04
	.zero		1


	//   ....[85]....
        /*064c*/ 	.word	0x000010c0
        /*0650*/ 	.word	0x000000ff
        /*0654*/ 	.word	0x000002a8
        /*0658*/ 	.short	0x0100
        /*065a*/ 	.byte	0x04
	.zero		1


	//   ....[86]....
        /*065c*/ 	.word	0x000011c0
        /*0660*/ 	.word	0x000000ff
        /*0664*/ 	.word	0x000002b0
        /*0668*/ 	.short	0x0100
        /*066a*/ 	.byte	0x06
	.zero		1


	//   ....[87]....
        /*066c*/ 	.word	0x00001de0
        /*0670*/ 	.word	0x00000000
        /*0674*/ 	.word	0x000002a0
        /*0678*/ 	.short	0x010a
        /*067a*/ 	.byte	0xff
	.zero		1


	//   ....[88]....
        /*067c*/ 	.word	0x00001e00
        /*0680*/ 	.word	0x00000000
        /*0684*/ 	.word	0x00000290
        /*0688*/ 	.short	0x0101
        /*068a*/ 	.byte	0xff
	.zero		1


	//   ....[89]....
        /*068c*/ 	.word	0x00001eb0
        /*0690*/ 	.word	0x000000ff
        /*0694*/ 	.word	0x00000100
        /*0698*/ 	.short	0x010a
        /*069a*/ 	.byte	0x04
	.zero		1


	//   ....[90]....
        /*069c*/ 	.word	0x00001f80
        /*06a0*/ 	.word	0x000000ff
        /*06a4*/ 	.word	0x00000100
        /*06a8*/ 	.short	0x010a
        /*06aa*/ 	.byte	0x21
	.zero		1


	//   ....[91]....
        /*06ac*/ 	.word	0x00002130
        /*06b0*/ 	.word	0x000000ff
        /*06b4*/ 	.word	0x00000100
        /*06b8*/ 	.short	0x010a
        /*06ba*/ 	.byte	0x05
	.zero		1


	//   ....[92]....
        /*06bc*/ 	.word	0x00002240
        /*06c0*/ 	.word	0x000000ff
        /*06c4*/ 	.word	0x00000228
        /*06c8*/ 	.short	0x0101
        /*06ca*/ 	.byte	0x0d
	.zero		1


	//   ....[93]....
        /*06cc*/ 	.word	0x00002260
        /*06d0*/ 	.word	0x000000ff
        /*06d4*/ 	.word	0x00000100
        /*06d8*/ 	.short	0x010a
        /*06da*/ 	.byte	0x04
	.zero		1


	//   ....[94]....
        /*06dc*/ 	.word	0x000022e0
        /*06e0*/ 	.word	0x000000ff
        /*06e4*/ 	.word	0x00000100
        /*06e8*/ 	.short	0x010a
        /*06ea*/ 	.byte	0x09
	.zero		1


	//   ....[95]....
        /*06ec*/ 	.word	0x000024b0
        /*06f0*/ 	.word	0x000000ff
        /*06f4*/ 	.word	0x00000100
        /*06f8*/ 	.short	0x010a
        /*06fa*/ 	.byte	0x05
	.zero		1


	//   ....[96]....
        /*06fc*/ 	.word	0x000025c0
        /*0700*/ 	.word	0x00000003
        /*0704*/ 	.word	0x00000230
        /*0708*/ 	.short	0x010a
        /*070a*/ 	.byte	0xff
	.zero		1


	//   ....[97]....
        /*070c*/ 	.word	0x00002710
        /*0710*/ 	.word	0x00000000
        /*0714*/ 	.word	0x00000000
        /*0718*/ 	.short	0x0101
        /*071a*/ 	.byte	0xff
	.zero		1


	//   ....[98]....
        /*071c*/ 	.word	0x00002cb0
        /*0720*/ 	.word	0x000000ff
        /*0724*/ 	.word	0x00000000
        /*0728*/ 	.short	0x010a
        /*072a*/ 	.byte	0x04
	.zero		1


	//   ....[99]....
        /*072c*/ 	.word	0x00002d40
        /*0730*/ 	.word	0x000000ff
        /*0734*/ 	.word	0x00000000
        /*0738*/ 	.short	0x010a
        /*073a*/ 	.byte	0x05
	.zero		1


	//   ....[100]....
        /*073c*/ 	.word	0x00002dd0
        /*0740*/ 	.word	0x000000ff
        /*0744*/ 	.word	0x00000000
        /*0748*/ 	.short	0x010a
        /*074a*/ 	.byte	0x05
	.zero		1


	//   ....[101]....
        /*074c*/ 	.word	0x00002e60
        /*0750*/ 	.word	0x000000ff
        /*0754*/ 	.word	0x00000000
        /*0758*/ 	.short	0x010a
        /*075a*/ 	.byte	0x05
	.zero		1


	//   ....[102]....
        /*075c*/ 	.word	0x00002ef0
        /*0760*/ 	.word	0x000000ff
        /*0764*/ 	.word	0x00000000
        /*0768*/ 	.short	0x010a
        /*076a*/ 	.byte	0x05
	.zero		1


	//   ....[103]....
        /*076c*/ 	.word	0x00002f80
        /*0770*/ 	.word	0x000000ff
        /*0774*/ 	.word	0x00000000
        /*0778*/ 	.short	0x010a
        /*077a*/ 	.byte	0x05
	.zero		1


	//   ....[104]....
        /*077c*/ 	.word	0x00003010
        /*0780*/ 	.word	0x000000ff
        /*0784*/ 	.word	0x00000000
        /*0788*/ 	.short	0x010a
        /*078a*/ 	.byte	0x05
	.zero		1


	//   ....[105]....
        /*078c*/ 	.word	0x000030a0
        /*0790*/ 	.word	0x000000ff
        /*0794*/ 	.word	0x00000000
        /*0798*/ 	.short	0x010a
        /*079a*/ 	.byte	0x05
	.zero		1


	//   ....[106]....
        /*079c*/ 	.word	0x00003130
        /*07a0*/ 	.word	0x000000ff
        /*07a4*/ 	.word	0x00000000
        /*07a8*/ 	.short	0x010a
        /*07aa*/ 	.byte	0x05
	.zero		1


	//   ....[107]....
        /*07ac*/ 	.word	0x000031c0
        /*07b0*/ 	.word	0x000000ff
        /*07b4*/ 	.word	0x00000000
        /*07b8*/ 	.short	0x010a
        /*07ba*/ 	.byte	0x05
	.zero		1


	//   ....[108]....
        /*07bc*/ 	.word	0x00003250
        /*07c0*/ 	.word	0x000000ff
        /*07c4*/ 	.word	0x00000000
        /*07c8*/ 	.short	0x010a
        /*07ca*/ 	.byte	0x05
	.zero		1


	//   ....[109]....
        /*07cc*/ 	.word	0x000032e0
        /*07d0*/ 	.word	0x000000ff
        /*07d4*/ 	.word	0x00000000
        /*07d8*/ 	.short	0x010a
        /*07da*/ 	.byte	0x05
	.zero		1


	//   ....[110]....
        /*07dc*/ 	.word	0x00003370
        /*07e0*/ 	.word	0x000000ff
        /*07e4*/ 	.word	0x00000000
        /*07e8*/ 	.short	0x010a
        /*07ea*/ 	.byte	0x05
	.zero		1


	//   ....[111]....
        /*07ec*/ 	.word	0x00003400
        /*07f0*/ 	.word	0x000000ff
        /*07f4*/ 	.word	0x00000000
        /*07f8*/ 	.short	0x010a
        /*07fa*/ 	.byte	0x05
	.zero		1


	//   ....[112]....
        /*07fc*/ 	.word	0x00003490
        /*0800*/ 	.word	0x000000ff
        /*0804*/ 	.word	0x00000000
        /*0808*/ 	.short	0x010a
        /*080a*/ 	.byte	0x05
	.zero		1


	//   ....[113]....
        /*080c*/ 	.word	0x00003520
        /*0810*/ 	.word	0x000000ff
        /*0814*/ 	.word	0x00000000
        /*0818*/ 	.short	0x010a
        /*081a*/ 	.byte	0x05
	.zero		1


	//   ....[114]....
        /*081c*/ 	.word	0x000035b0
        /*0820*/ 	.word	0x000000ff
        /*0824*/ 	.word	0x00000000
        /*0828*/ 	.short	0x010a
        /*082a*/ 	.byte	0x05
	.zero		1


	//   ....[115]....
        /*082c*/ 	.word	0x00003640
        /*0830*/ 	.word	0x000000ff
        /*0834*/ 	.word	0x00000000
        /*0838*/ 	.short	0x010a
        /*083a*/ 	.byte	0x05
	.zero		1


	//   ....[116]....
        /*083c*/ 	.word	0x000036d0
        /*0840*/ 	.word	0x000000ff
        /*0844*/ 	.word	0x00000000
        /*0848*/ 	.short	0x010a
        /*084a*/ 	.byte	0x05
	.zero		1


	//   ....[117]....
        /*084c*/ 	.word	0x00003760
        /*0850*/ 	.word	0x000000ff
        /*0854*/ 	.word	0x00000000
        /*0858*/ 	.short	0x010a
        /*085a*/ 	.byte	0x05
	.zero		1


	//   ....[118]....
        /*085c*/ 	.word	0x000037f0
        /*0860*/ 	.word	0x000000ff
        /*0864*/ 	.word	0x00000000
        /*0868*/ 	.short	0x010a
        /*086a*/ 	.byte	0x05
	.zero		1


	//   ....[119]....
        /*086c*/ 	.word	0x00003880
        /*0870*/ 	.word	0x000000ff
        /*0874*/ 	.word	0x00000000
        /*0878*/ 	.short	0x010a
        /*087a*/ 	.byte	0x05
	.zero		1


	//   ....[120]....
        /*087c*/ 	.word	0x00003910
        /*0880*/ 	.word	0x000000ff
        /*0884*/ 	.word	0x00000000
        /*0888*/ 	.short	0x010a
        /*088a*/ 	.byte	0x05
	.zero		1


	//   ....[121]....
        /*088c*/ 	.word	0x000039a0
        /*0890*/ 	.word	0x000000ff
        /*0894*/ 	.word	0x00000000
        /*0898*/ 	.short	0x010a
        /*089a*/ 	.byte	0x05
	.zero		1


	//   ....[122]....
        /*089c*/ 	.word	0x00003a30
        /*08a0*/ 	.word	0x000000ff
        /*08a4*/ 	.word	0x00000000
        /*08a8*/ 	.short	0x010a
        /*08aa*/ 	.byte	0x05
	.zero		1


	//   ....[123]....
        /*08ac*/ 	.word	0x00003ac0
        /*08b0*/ 	.word	0x000000ff
        /*08b4*/ 	.word	0x00000000
        /*08b8*/ 	.short	0x010a
        /*08ba*/ 	.byte	0x05
	.zero		1


	//   ....[124]....
        /*08bc*/ 	.word	0x00003b50
        /*08c0*/ 	.word	0x000000ff
        /*08c4*/ 	.word	0x00000000
        /*08c8*/ 	.short	0x010a
        /*08ca*/ 	.byte	0x05
	.zero		1


	//   ....[125]....
        /*08cc*/ 	.word	0x00003be0
        /*08d0*/ 	.word	0x000000ff
        /*08d4*/ 	.word	0x00000000
        /*08d8*/ 	.short	0x010a
        /*08da*/ 	.byte	0x05
	.zero		1


	//   ....[126]....
        /*08dc*/ 	.word	0x00003c70
        /*08e0*/ 	.word	0x000000ff
        /*08e4*/ 	.word	0x00000000
        /*08e8*/ 	.short	0x010a
        /*08ea*/ 	.byte	0x05
	.zero		1


	//   ....[127]....
        /*08ec*/ 	.word	0x00003d00
        /*08f0*/ 	.word	0x000000ff
        /*08f4*/ 	.word	0x00000000
        /*08f8*/ 	.short	0x010a
        /*08fa*/ 	.byte	0x05
	.zero		1


	//   ....[128]....
        /*08fc*/ 	.word	0x00003d90
        /*0900*/ 	.word	0x000000ff
        /*0904*/ 	.word	0x00000000
        /*0908*/ 	.short	0x010a
        /*090a*/ 	.byte	0x05
	.zero		1


	//   ....[129]....
        /*090c*/ 	.word	0x00003e30
        /*0910*/ 	.word	0x00000000
        /*0914*/ 	.word	0x00000000
        /*0918*/ 	.short	0x010a
        /*091a*/ 	.byte	0xff
	.zero		1


	//   ....[130]....
        /*091c*/ 	.word	0x00003f50
        /*0920*/ 	.word	0x00000002
        /*0924*/ 	.word	0x00000290
        /*0928*/ 	.short	0x010a
        /*092a*/ 	.byte	0xff
	.zero		1


	//   ....[131]....
        /*092c*/ 	.word	0x00003fb0
        /*0930*/ 	.word	0x00000004
        /*0934*/ 	.word	0x00000000
        /*0938*/ 	.short	0x0101
        /*093a*/ 	.byte	0xff
	.zero		1


	//   ....[132]....
        /*093c*/ 	.word	0x00003fd0
        /*0940*/ 	.word	0x000000ff
        /*0944*/ 	.word	0x00000240
        /*0948*/ 	.short	0x010a
        /*094a*/ 	.byte	0x04
	.zero		1


	//   ....[133]....
        /*094c*/ 	.word	0x000040f0
        /*0950*/ 	.word	0x00000002
        /*0954*/ 	.word	0x00000230
        /*0958*/ 	.short	0x010a
        /*095a*/ 	.byte	0xff
	.zero		1


	//   ....[134]....
        /*095c*/ 	.word	0x00004200
        /*0960*/ 	.word	0x00000002
        /*0964*/ 	.word	0x00000000
        /*0968*/ 	.short	0x0101
        /*096a*/ 	.byte	0xff
	.zero		1


	//   ....[135]....
        /*096c*/ 	.word	0x00004290
        /*0970*/ 	.word	0x000000ff
        /*0974*/ 	.word	0x00000240
        /*0978*/ 	.short	0x0106
        /*097a*/ 	.byte	0x04
	.zero		1


	//   ....[136]....
        /*097c*/ 	.word	0x000042b0
        /*0980*/ 	.word	0x000000ff
        /*0984*/ 	.word	0x00000240
        /*0988*/ 	.short	0x010a
        /*098a*/ 	.byte	0x04
	.zero		1


	//   ....[137]....
        /*098c*/ 	.word	0x00004340
        /*0990*/ 	.word	0x000000ff
        /*0994*/ 	.word	0x00000240
        /*0998*/ 	.short	0x0106
        /*099a*/ 	.byte	0x07
	.zero		1


	//   ....[138]....
        /*099c*/ 	.word	0x00004380
        /*09a0*/ 	.word	0x00000000
        /*09a4*/ 	.word	0x00000240
        /*09a8*/ 	.short	0x010a
        /*09aa*/ 	.byte	0xff
	.zero		1


	//   ....[139]....
        /*09ac*/ 	.word	0x000045c0
        /*09b0*/ 	.word	0x000000ff
        /*09b4*/ 	.word	0x00000008
        /*09b8*/ 	.short	0x010a
        /*09ba*/ 	.byte	0x05
	.zero		1


	//   ....[140]....
        /*09bc*/ 	.word	0x000045e0
        /*09c0*/ 	.word	0x000000ff
        /*09c4*/ 	.word	0x00000008
        /*09c8*/ 	.short	0x010a
        /*09ca*/ 	.byte	0x05
	.zero		1


	//   ....[141]....
        /*09cc*/ 	.word	0x00004770
        /*09d0*/ 	.word	0x000000ff
        /*09d4*/ 	.word	0x00000008
        /*09d8*/ 	.short	0x010a
        /*09da*/ 	.byte	0x05
	.zero		1


	//   ....[142]....
        /*09dc*/ 	.word	0x00004790
        /*09e0*/ 	.word	0x000000ff
        /*09e4*/ 	.word	0x00000008
        /*09e8*/ 	.short	0x010a
        /*09ea*/ 	.byte	0x05
	.zero		1


	//   ....[143]....
        /*09ec*/ 	.word	0x00004850
        /*09f0*/ 	.word	0x000000ff
        /*09f4*/ 	.word	0x00000000
        /*09f8*/ 	.short	0x0101
        /*09fa*/ 	.byte	0x04
	.zero		1


	//   ....[144]....
        /*09fc*/ 	.word	0x00004b30
        /*0a00*/ 	.word	0x00000000
        /*0a04*/ 	.word	0x00000230
        /*0a08*/ 	.short	0x010a
        /*0a0a*/ 	.byte	0xff
	.zero		1


	//   ....[145]....
        /*0a0c*/ 	.word	0x00004bf0
        /*0a10*/ 	.word	0x00000000
        /*0a14*/ 	.word	0x00000000
        /*0a18*/ 	.short	0x0101
        /*0a1a*/ 	.byte	0xff
	.zero		1


	//   ....[146]....
        /*0a1c*/ 	.word	0x00004ca0
        /*0a20*/ 	.word	0x000000ff
        /*0a24*/ 	.word	0x00000000
        /*0a28*/ 	.short	0x010a
        /*0a2a*/ 	.byte	0x04
	.zero		1


	//   ....[147]....
        /*0a2c*/ 	.word	0x00004cb0
        /*0a30*/ 	.word	0x000000ff
        /*0a34*/ 	.word	0x00000270
        /*0a38*/ 	.short	0x010a
        /*0a3a*/ 	.byte	0x13
	.zero		1


	//   ....[148]....
        /*0a3c*/ 	.word	0x00004d70
        /*0a40*/ 	.word	0x000000ff
        /*0a44*/ 	.word	0x00000000
        /*0a48*/ 	.short	0x010a
        /*0a4a*/ 	.byte	0x06
	.zero		1


	//   ....[149]....
        /*0a4c*/ 	.word	0x00004e90
        /*0a50*/ 	.word	0x000000ff
        /*0a54*/ 	.word	0x00000000
        /*0a58*/ 	.short	0x010a
        /*0a5a*/ 	.byte	0x04
	.zero		1


	//   ....[150]....
        /*0a5c*/ 	.word	0x000050b0
        /*0a60*/ 	.word	0x000000ff
        /*0a64*/ 	.word	0x00000000
        /*0a68*/ 	.short	0x010a
        /*0a6a*/ 	.byte	0x04
	.zero		1


	//   ....[151]....
        /*0a6c*/ 	.word	0x00005140
        /*0a70*/ 	.word	0x000000ff
        /*0a74*/ 	.word	0x00000000
        /*0a78*/ 	.short	0x010a
        /*0a7a*/ 	.byte	0x05
	.zero		1


	//   ....[152]....
        /*0a7c*/ 	.word	0x000051d0
        /*0a80*/ 	.word	0x000000ff
        /*0a84*/ 	.word	0x00000000
        /*0a88*/ 	.short	0x010a
        /*0a8a*/ 	.byte	0x05
	.zero		1


	//   ....[153]....
        /*0a8c*/ 	.word	0x00005270
        /*0a90*/ 	.word	0x00000000
        /*0a94*/ 	.word	0x00000000
        /*0a98*/ 	.short	0x010a
        /*0a9a*/ 	.byte	0xff
	.zero		1


	//   ....[154]....
        /*0a9c*/ 	.word	0x000052b0
        /*0aa0*/ 	.word	0x00000000
        /*0aa4*/ 	.word	0x00000000
        /*0aa8*/ 	.short	0x010a
        /*0aaa*/ 	.byte	0xff
	.zero		1


	//   ....[155]....
        /*0aac*/ 	.word	0x00005320
        /*0ab0*/ 	.word	0x000000ff
        /*0ab4*/ 	.word	0x00000000
        /*0ab8*/ 	.short	0x0101
        /*0aba*/ 	.byte	0x04
	.zero		1


	//   ....[156]....
        /*0abc*/ 	.word	0x00005360
        /*0ac0*/ 	.word	0x000000ff
        /*0ac4*/ 	.word	0x000002b0
        /*0ac8*/ 	.short	0x010a
        /*0aca*/ 	.byte	0x0d
	.zero		1


	//   ....[157]....
        /*0acc*/ 	.word	0x000053b0
        /*0ad0*/ 	.word	0x000000ff
        /*0ad4*/ 	.word	0x00000000
        /*0ad8*/ 	.short	0x0101
        /*0ada*/ 	.byte	0x04
	.zero		1


	//   ....[158]....
        /*0adc*/ 	.word	0x00005880
        /*0ae0*/ 	.word	0x00000008
        /*0ae4*/ 	.word	0x00000230
        /*0ae8*/ 	.short	0x010a
        /*0aea*/ 	.byte	0xff
	.zero		1


	//   ....[159]....
        /*0aec*/ 	.word	0x000059f0
        /*0af0*/ 	.word	0x00000000
        /*0af4*/ 	.word	0x00000000
        /*0af8*/ 	.short	0x0101
        /*0afa*/ 	.byte	0xff
	.zero		1


	//   ....[160]....
        /*0afc*/ 	.word	0x00005ed0
        /*0b00*/ 	.word	0x000000ff
        /*0b04*/ 	.word	0x00000228
        /*0b08*/ 	.short	0x010a
        /*0b0a*/ 	.byte	0x15
	.zero		1


	//   ....[161]....
        /*0b0c*/ 	.word	0x00006060
        /*0b10*/ 	.word	0x000000ff
        /*0b14*/ 	.word	0x00000210
        /*0b18*/ 	.short	0x010a
        /*0b1a*/ 	.byte	0x15
	.zero		1


	//   ....[162]....
        /*0b1c*/ 	.word	0x000061d0
        /*0b20*/ 	.word	0x000000ff
        /*0b24*/ 	.word	0x00000200
        /*0b28*/ 	.short	0x010b
        /*0b2a*/ 	.byte	0x15
	.zero		1


	//   ....[163]....
        /*0b2c*/ 	.word	0x000061e0
        /*0b30*/ 	.word	0x000000ff
        /*0b34*/ 	.word	0x00000000
        /*0b38*/ 	.short	0x0101
        /*0b3a*/ 	.byte	0x21
	.zero		1


	//   ....[164]....
        /*0b3c*/ 	.word	0x000061f0
        /*0b40*/ 	.word	0x000000ff
        /*0b44*/ 	.word	0x00000218
        /*0b48*/ 	.short	0x010a
        /*0b4a*/ 	.byte	0x15
	.zero		1


	//   ....[165]....
        /*0b4c*/ 	.word	0x000063d0
        /*0b50*/ 	.word	0x000000ff
        /*0b54*/ 	.word	0x00000208
        /*0b58*/ 	.short	0x010b
        /*0b5a*/ 	.byte	0x15
	.zero		1


	//   ....[166]....
        /*0b5c*/ 	.word	0x000063e0
        /*0b60*/ 	.word	0x000000ff
        /*0b64*/ 	.word	0x00000000
        /*0b68*/ 	.short	0x0101
        /*0b6a*/ 	.byte	0x1f
	.zero		1


	//   ....[167]....
        /*0b6c*/ 	.word	0x00006410
        /*0b70*/ 	.word	0x000000ff
        /*0b74*/ 	.word	0x00000210
        /*0b78*/ 	.short	0x010a
        /*0b7a*/ 	.byte	0x15
	.zero		1


	//   ....[168]....
        /*0b7c*/ 	.word	0x00006450
        /*0b80*/ 	.word	0x00000000
        /*0b84*/ 	.word	0x00000218
        /*0b88*/ 	.short	0x010a
        /*0b8a*/ 	.byte	0xff
	.zero		1


	//   ....[169]....
        /*0b8c*/ 	.word	0x00006760
        /*0b90*/ 	.word	0x00000003
        /*0b94*/ 	.word	0x00000230
        /*0b98*/ 	.short	0x010a
        /*0b9a*/ 	.byte	0xff
	.zero		1


	//   ....[170]....
        /*0b9c*/ 	.word	0x000068e0
        /*0ba0*/ 	.word	0x00000000
        /*0ba4*/ 	.word	0x00000000
        /*0ba8*/ 	.short	0x0101
        /*0baa*/ 	.byte	0xff
	.zero		1


	//   ....[171]....
        /*0bac*/ 	.word	0x00007430
        /*0bb0*/ 	.word	0x00000003
        /*0bb4*/ 	.word	0x00000200
        /*0bb8*/ 	.short	0x010a
        /*0bba*/ 	.byte	0xff
	.zero		1


	//   ....[172]....
        /*0bbc*/ 	.word	0x00007470
        /*0bc0*/ 	.word	0x000000a1
        /*0bc4*/ 	.word	0x00000250
        /*0bc8*/ 	.short	0x010a
        /*0bca*/ 	.byte	0xff
	.zero		1


	//   ....[173]....
        /*0bcc*/ 	.word	0x000075b0
        /*0bd0*/ 	.word	0x00000003
        /*0bd4*/ 	.word	0x00000200
        /*0bd8*/ 	.short	0x010a
        /*0bda*/ 	.byte	0xff
	.zero		1


	//   ....[174]....
        /*0bdc*/ 	.word	0x000076e0
        /*0be0*/ 	.word	0x00000000
        /*0be4*/ 	.word	0x00000000
        /*0be8*/ 	.short	0x0101
        /*0bea*/ 	.byte	0xff
	.zero		1


	//   ....[175]....
        /*0bec*/ 	.word	0x00007760
        /*0bf0*/ 	.word	0x000000a1
        /*0bf4*/ 	.word	0x00000250
        /*0bf8*/ 	.short	0x010a
        /*0bfa*/ 	.byte	0xff
	.zero		1


	//   ....[176]....
        /*0bfc*/ 	.word	0x00008b10
        /*0c00*/ 	.word	0x000000c5
        /*0c04*/ 	.word	0x00000200
        /*0c08*/ 	.short	0x010a
        /*0c0a*/ 	.byte	0xff
	.zero		1


	//   ....[177]....
        /*0c0c*/ 	.word	0x00008bf0
        /*0c10*/ 	.word	0x000000c5
        /*0c14*/ 	.word	0x00000200
        /*0c18*/ 	.short	0x010a
        /*0c1a*/ 	.byte	0xff
	.zero		1


	//   ....[178]....
        /*0c1c*/ 	.word	0x00008d20
        /*0c20*/ 	.word	0x00000000
        /*0c24*/ 	.word	0x00000000
        /*0c28*/ 	.short	0x0101
        /*0c2a*/ 	.byte	0xff
	.zero		1


	//   ....[179]....
        /*0c2c*/ 	.word	0x00009150
        /*0c30*/ 	.word	0x000000a1
        /*0c34*/ 	.word	0x00000000
        /*0c38*/ 	.short	0x0101
        /*0c3a*/ 	.byte	0xff
	.zero		1


	//   ....[180]....
        /*0c3c*/ 	.word	0x0000a1b0
        /*0c40*/ 	.word	0x00000000
        /*0c44*/ 	.word	0x000002a0
        /*0c48*/ 	.short	0x010a
        /*0c4a*/ 	.byte	0xff
	.zero		1


	//   ....[181]....
        /*0c4c*/ 	.word	0x0000a210
        /*0c50*/ 	.word	0x00000000
        /*0c54*/ 	.word	0x00000100
        /*0c58*/ 	.short	0x010a
        /*0c5a*/ 	.byte	0xff
	.zero		1


	//   ....[182]....
        /*0c5c*/ 	.word	0x0000a270
        /*0c60*/ 	.word	0x00000000
        /*0c64*/ 	.word	0x00000100
        /*0c68*/ 	.short	0x010a
        /*0c6a*/ 	.byte	0xff
	.zero		1


	//   ....[183]....
        /*0c6c*/ 	.word	0x0000a2c0
        /*0c70*/ 	.word	0x00000003
        /*0c74*/ 	.word	0x00000230
        /*0c78*/ 	.short	0x010a
        /*0c7a*/ 	.byte	0xff
	.zero		1


	//   ....[184]....
        /*0c7c*/ 	.word	0x0000a320
        /*0c80*/ 	.word	0x00000000
        /*0c84*/ 	.word	0x00000000
        /*0c88*/ 	.short	0x010a
        /*0c8a*/ 	.byte	0xff
	.zero		1


	//   ....[185]....
        /*0c8c*/ 	.word	0x0000a380
        /*0c90*/ 	.word	0x00000000
        /*0c94*/ 	.word	0x00000000
        /*0c98*/ 	.short	0x010a
        /*0c9a*/ 	.byte	0xff
	.zero		1


	//   ....[186]....
        /*0c9c*/ 	.word	0x0000a3e0
        /*0ca0*/ 	.word	0x00000000
        /*0ca4*/ 	.word	0x00000000
        /*0ca8*/ 	.short	0x010a
        /*0caa*/ 	.byte	0xff
	.zero		1


	//   ....[187]....
        /*0cac*/ 	.word	0x0000a440
        /*0cb0*/ 	.word	0x00000000
        /*0cb4*/ 	.word	0x00000000
        /*0cb8*/ 	.short	0x010a
        /*0cba*/ 	.byte	0xff
	.zero		1


	//   ....[188]....
        /*0cbc*/ 	.word	0x0000a4a0
        /*0cc0*/ 	.word	0x00000000
        /*0cc4*/ 	.word	0x00000000
        /*0cc8*/ 	.short	0x010a
        /*0cca*/ 	.byte	0xff
	.zero		1


	//   ....[189]....
        /*0ccc*/ 	.word	0x0000a500
        /*0cd0*/ 	.word	0x00000000
        /*0cd4*/ 	.word	0x00000000
        /*0cd8*/ 	.short	0x010a
        /*0cda*/ 	.byte	0xff
	.zero		1


	//   ....[190]....
        /*0cdc*/ 	.word	0x0000a560
        /*0ce0*/ 	.word	0x00000000
        /*0ce4*/ 	.word	0x00000000
        /*0ce8*/ 	.short	0x010a
        /*0cea*/ 	.byte	0xff
	.zero		1


	//   ....[191]....
        /*0cec*/ 	.word	0x0000a5c0
        /*0cf0*/ 	.word	0x00000000
        /*0cf4*/ 	.word	0x00000000
        /*0cf8*/ 	.short	0x010a
        /*0cfa*/ 	.byte	0xff
	.zero		1


	//   ....[192]....
        /*0cfc*/ 	.word	0x0000a620
        /*0d00*/ 	.word	0x00000000
        /*0d04*/ 	.word	0x00000000
        /*0d08*/ 	.short	0x010a
        /*0d0a*/ 	.byte	0xff
	.zero		1


	//   ....[193]....
        /*0d0c*/ 	.word	0x0000a680
        /*0d10*/ 	.word	0x00000000
        /*0d14*/ 	.word	0x00000000
        /*0d18*/ 	.short	0x010a
        /*0d1a*/ 	.byte	0xff
	.zero		1


	//   ....[194]....
        /*0d1c*/ 	.word	0x0000a6e0
        /*0d20*/ 	.word	0x00000000
        /*0d24*/ 	.word	0x00000000
        /*0d28*/ 	.short	0x010a
        /*0d2a*/ 	.byte	0xff
	.zero		1


	//   ....[195]....
        /*0d2c*/ 	.word	0x0000a740
        /*0d30*/ 	.word	0x00000000
        /*0d34*/ 	.word	0x00000000
        /*0d38*/ 	.short	0x010a
        /*0d3a*/ 	.byte	0xff
	.zero		1


	//   ....[196]....
        /*0d3c*/ 	.word	0x0000a7a0
        /*0d40*/ 	.word	0x00000000
        /*0d44*/ 	.word	0x00000000
        /*0d48*/ 	.short	0x010a
        /*0d4a*/ 	.byte	0xff
	.zero		1


	//   ....[197]....
        /*0d4c*/ 	.word	0x0000a800
        /*0d50*/ 	.word	0x00000000
        /*0d54*/ 	.word	0x00000000
        /*0d58*/ 	.short	0x010a
        /*0d5a*/ 	.byte	0xff
	.zero		1


	//   ....[198]....
        /*0d5c*/ 	.word	0x0000a860
        /*0d60*/ 	.word	0x00000000
        /*0d64*/ 	.word	0x00000000
        /*0d68*/ 	.short	0x010a
        /*0d6a*/ 	.byte	0xff
	.zero		1


	//   ....[199]....
        /*0d6c*/ 	.word	0x0000a8c0
        /*0d70*/ 	.word	0x00000000
        /*0d74*/ 	.word	0x00000000
        /*0d78*/ 	.short	0x010a
        /*0d7a*/ 	.byte	0xff
	.zero		1


	//   ....[200]....
        /*0d7c*/ 	.word	0x0000a920
        /*0d80*/ 	.word	0x00000000
        /*0d84*/ 	.word	0x00000000
        /*0d88*/ 	.short	0x010a
        /*0d8a*/ 	.byte	0xff
	.zero		1


	//   ....[201]....
        /*0d8c*/ 	.word	0x0000a980
        /*0d90*/ 	.word	0x00000000
        /*0d94*/ 	.word	0x00000000
        /*0d98*/ 	.short	0x010a
        /*0d9a*/ 	.byte	0xff
	.zero		1


	//   ....[202]....
        /*0d9c*/ 	.word	0x0000a9e0
        /*0da0*/ 	.word	0x00000000
        /*0da4*/ 	.word	0x00000000
        /*0da8*/ 	.short	0x010a
        /*0daa*/ 	.byte	0xff
	.zero		1


	//   ....[203]....
        /*0dac*/ 	.word	0x0000aa40
        /*0db0*/ 	.word	0x00000000
        /*0db4*/ 	.word	0x00000000
        /*0db8*/ 	.short	0x010a
        /*0dba*/ 	.byte	0xff
	.zero		1


	//   ....[204]....
        /*0dbc*/ 	.word	0x0000aaa0
        /*0dc0*/ 	.word	0x00000000
        /*0dc4*/ 	.word	0x00000000
        /*0dc8*/ 	.short	0x010a
        /*0dca*/ 	.byte	0xff
	.zero		1


	//   ....[205]....
        /*0dcc*/ 	.word	0x0000ab00
        /*0dd0*/ 	.word	0x00000000
        /*0dd4*/ 	.word	0x00000000
        /*0dd8*/ 	.short	0x010a
        /*0dda*/ 	.byte	0xff
	.zero		1


	//   ....[206]....
        /*0ddc*/ 	.word	0x0000ab60
        /*0de0*/ 	.word	0x00000000
        /*0de4*/ 	.word	0x00000000
        /*0de8*/ 	.short	0x010a
        /*0dea*/ 	.byte	0xff
	.zero		1


	//   ....[207]....
        /*0dec*/ 	.word	0x0000abc0
        /*0df0*/ 	.word	0x00000000
        /*0df4*/ 	.word	0x00000000
        /*0df8*/ 	.short	0x010a
        /*0dfa*/ 	.byte	0xff
	.zero		1


	//   ....[208]....
        /*0dfc*/ 	.word	0x0000ac20
        /*0e00*/ 	.word	0x00000000
        /*0e04*/ 	.word	0x00000000
        /*0e08*/ 	.short	0x010a
        /*0e0a*/ 	.byte	0xff
	.zero		1


	//   ....[209]....
        /*0e0c*/ 	.word	0x0000ac80
        /*0e10*/ 	.word	0x00000000
        /*0e14*/ 	.word	0x00000000
        /*0e18*/ 	.short	0x010a
        /*0e1a*/ 	.byte	0xff
	.zero		1


	//   ....[210]....
        /*0e1c*/ 	.word	0x0000ace0
        /*0e20*/ 	.word	0x00000000
        /*0e24*/ 	.word	0x00000000
        /*0e28*/ 	.short	0x010a
        /*0e2a*/ 	.byte	0xff
	.zero		1


	//   ....[211]....
        /*0e2c*/ 	.word	0x0000ad40
        /*0e30*/ 	.word	0x00000000
        /*0e34*/ 	.word	0x00000000
        /*0e38*/ 	.short	0x010a
        /*0e3a*/ 	.byte	0xff
	.zero		1


	//   ....[212]....
        /*0e3c*/ 	.word	0x0000ada0
        /*0e40*/ 	.word	0x00000000
        /*0e44*/ 	.word	0x00000000
        /*0e48*/ 	.short	0x010a
        /*0e4a*/ 	.byte	0xff
	.zero		1


	//   ....[213]....
        /*0e4c*/ 	.word	0x0000ae00
        /*0e50*/ 	.word	0x00000000
        /*0e54*/ 	.word	0x00000000
        /*0e58*/ 	.short	0x010a
        /*0e5a*/ 	.byte	0xff
	.zero		1


	//   ....[214]....
        /*0e5c*/ 	.word	0x0000ae60
        /*0e60*/ 	.word	0x00000000
        /*0e64*/ 	.word	0x00000000
        /*0e68*/ 	.short	0x010a
        /*0e6a*/ 	.byte	0xff
	.zero		1


	//   ....[215]....
        /*0e6c*/ 	.word	0x0000aeb0
        /*0e70*/ 	.word	0x00000002
        /*0e74*/ 	.word	0x00000290
        /*0e78*/ 	.short	0x010a
        /*0e7a*/ 	.byte	0xff
	.zero		1


	//   ....[216]....
        /*0e7c*/ 	.word	0x0000af10
        /*0e80*/ 	.word	0x00000002
        /*0e84*/ 	.word	0x00000240
        /*0e88*/ 	.short	0x010a
        /*0e8a*/ 	.byte	0xff
	.zero		1


	//   ....[217]....
        /*0e8c*/ 	.word	0x0000af60
        /*0e90*/ 	.word	0x00000002
        /*0e94*/ 	.word	0x00000230
        /*0e98*/ 	.short	0x010a
        /*0e9a*/ 	.byte	0xff
	.zero		1


	//   ....[218]....
        /*0e9c*/ 	.word	0x0000afc0
        /*0ea0*/ 	.word	0x00000000
        /*0ea4*/ 	.word	0x00000240
        /*0ea8*/ 	.short	0x010a
        /*0eaa*/ 	.byte	0xff
	.zero		1


	//   ....[219]....
        /*0eac*/ 	.word	0x0000b020
        /*0eb0*/ 	.word	0x00000000
        /*0eb4*/ 	.word	0x00000008
        /*0eb8*/ 	.short	0x010a
        /*0eba*/ 	.byte	0xff
	.zero		1


	//   ....[220]....
        /*0ebc*/ 	.word	0x0000b110
        /*0ec0*/ 	.word	0x00000000
        /*0ec4*/ 	.word	0x00000008
        /*0ec8*/ 	.short	0x010a
        /*0eca*/ 	.byte	0xff
	.zero		1


	//   ....[221]....
        /*0ecc*/ 	.word	0x0000b160
        /*0ed0*/ 	.word	0x00000000
        /*0ed4*/ 	.word	0x00000230
        /*0ed8*/ 	.short	0x010a
        /*0eda*/ 	.byte	0xff
	.zero		1


	//   ....[222]....
        /*0edc*/ 	.word	0x0000b1c0
        /*0ee0*/ 	.word	0x00000000
        /*0ee4*/ 	.word	0x00000270
        /*0ee8*/ 	.short	0x010a
        /*0eea*/ 	.byte	0xff
	.zero		1


	//   ....[223]....
        /*0eec*/ 	.word	0x0000b220
        /*0ef0*/ 	.word	0x00000000
        /*0ef4*/ 	.word	0x00000000
        /*0ef8*/ 	.short	0x010a
        /*0efa*/ 	.byte	0xff
	.zero		1


	//   ....[224]....
        /*0efc*/ 	.word	0x0000b280
        /*0f00*/ 	.word	0x00000000
        /*0f04*/ 	.word	0x00000000
        /*0f08*/ 	.short	0x010a
        /*0f0a*/ 	.byte	0xff
	.zero		1


	//   ....[225]....
        /*0f0c*/ 	.word	0x0000b2e0
        /*0f10*/ 	.word	0x00000000
        /*0f14*/ 	.word	0x00000000
        /*0f18*/ 	.short	0x010a
        /*0f1a*/ 	.byte	0xff
	.zero		1


	//   ....[226]....
        /*0f1c*/ 	.word	0x0000b340
        /*0f20*/ 	.word	0x00000000
        /*0f24*/ 	.word	0x00000000
        /*0f28*/ 	.short	0x010a
        /*0f2a*/ 	.byte	0xff
	.zero		1


	//   ....[227]....
        /*0f2c*/ 	.word	0x0000b3a0
        /*0f30*/ 	.word	0x00000000
        /*0f34*/ 	.word	0x000002b0
        /*0f38*/ 	.short	0x010a
        /*0f3a*/ 	.byte	0xff
	.zero		1


	//   ....[228]....
        /*0f3c*/ 	.word	0x0000b3f0
        /*0f40*/ 	.word	0x00000008
        /*0f44*/ 	.word	0x00000230
        /*0f48*/ 	.short	0x010a
        /*0f4a*/ 	.byte	0xff
	.zero		1


	//   ....[229]....
        /*0f4c*/ 	.word	0x0000b450
        /*0f50*/ 	.word	0x00000000
        /*0f54*/ 	.word	0x00000228
        /*0f58*/ 	.short	0x010a
        /*0f5a*/ 	.byte	0xff
	.zero		1


	//   ....[230]....
        /*0f5c*/ 	.word	0x0000b4b0
        /*0f60*/ 	.word	0x00000005
        /*0f64*/ 	.word	0x00000210
        /*0f68*/ 	.short	0x010a
        /*0f6a*/ 	.byte	0xff
	.zero		1


	//   ....[231]....
        /*0f6c*/ 	.word	0x0000b510
        /*0f70*/ 	.word	0x00000005
        /*0f74*/ 	.word	0x00000218
        /*0f78*/ 	.short	0x010a
        /*0f7a*/ 	.byte	0xff
	.zero		1


	//   ....[232]....
        /*0f7c*/ 	.word	0x0000b570
        /*0f80*/ 	.word	0x00000000
        /*0f84*/ 	.word	0x00000210
        /*0f88*/ 	.short	0x010a
        /*0f8a*/ 	.byte	0xff
	.zero		1


	//   ....[233]....
        /*0f8c*/ 	.word	0x0000b5c0
        /*0f90*/ 	.word	0x00000003
        /*0f94*/ 	.word	0x00000230
        /*0f98*/ 	.short	0x010a
        /*0f9a*/ 	.byte	0xff
	.zero		1


	//   ....[234]....
        /*0f9c*/ 	.word	0x0000b610
        /*0fa0*/ 	.word	0x00000003
        /*0fa4*/ 	.word	0x00000200
        /*0fa8*/ 	.short	0x010a
        /*0faa*/ 	.byte	0xff
	.zero		1


	//   ....[235]....
        /*0fac*/ 	.word	0x0000b660
        /*0fb0*/ 	.word	0x000000a1
        /*0fb4*/ 	.word	0x00000250
        /*0fb8*/ 	.short	0x010a
        /*0fba*/ 	.byte	0xff
	.zero		1


	//   ....[236]....
        /*0fbc*/ 	.word	0x0000b6b0
        /*0fc0*/ 	.word	0x000000c5
        /*0fc4*/ 	.word	0x00000200
        /*0fc8*/ 	.short	0x010a
        /*0fca*/ 	.byte	0xff
	.zero		1


	//----- nvinfo : EIATTR_NUM_MBARRIERS
	.align		4
.L_47:
        /*0fcc*/ 	.byte	0x03, 0x38
        /*0fce*/ 	.short	0x0057


	//----- nvinfo : EIATTR_EXIT_INSTR_OFFSETS
	.align		4
        /*0fd0*/ 	.byte	0x04, 0x1c
        /*0fd2*/ 	.short	(.L_49 - .L_48)


	//   ....[0]....
.L_48:
        /*0fd4*/ 	.word	0x00003e60


	//   ....[1]....
        /*0fd8*/ 	.word	0x00004350


	//   ....[2]....
        /*0fdc*/ 	.word	0x000043b0


	//   ....[3]....
        /*0fe0*/ 	.word	0x000055e0


	//   ....[4]....
        /*0fe4*/ 	.word	0x00006480


	//   ....[5]....
        /*0fe8*/ 	.word	0x000064c0


	//   ....[6]....
        /*0fec*/ 	.word	0x0000a1a0


	//----- nvinfo : EIATTR_MAX_THREADS
	.align		4
.L_49:
        /*0ff0*/ 	.byte	0x04, 0x05
        /*0ff2*/ 	.short	(.L_51 - .L_50)
.L_50:
        /*0ff4*/ 	.word	0x00000100
        /*0ff8*/ 	.word	0x00000001
        /*0ffc*/ 	.word	0x00000001


	//----- nvinfo : EIATTR_CRS_STACK_SIZE
	.align		4
.L_51:
        /*1000*/ 	.byte	0x04, 0x1e
        /*1002*/ 	.short	(.L_53 - .L_52)
.L_52:
        /*1004*/ 	.word	0x00000000


	//----- nvinfo : EIATTR_CBANK_PARAM_SIZE
	.align		4
.L_53:
        /*1008*/ 	.byte	0x03, 0x19
        /*100a*/ 	.short	0x0800


	//----- nvinfo : EIATTR_PARAM_CBANK
	.align		4
        /*100c*/ 	.byte	0x04, 0x0a
        /*100e*/ 	.short	(.L_55 - .L_54)
	.align		4
.L_54:
        /*1010*/ 	.word	index@(.nv.constant0._ZN7cutlass13device_kernelINS_4gemm6kernel13GemmUniversalIN4cute5tupleIJiiiiEEENS1_10collective13CollectiveMmaINS1_35MainloopSm100TmaUmmaWarpSpecializedILi32ELi2ELi4ENS5_IJNS4_1CILi8EEENSA_ILi1EEESC_EEEEENS5_IJNSA_ILi256EEENSA_ILi128EEENSA_ILi32EEEEEENS_12float_e4m3_tENS5_IJlSC_lEEESJ_SK_NS4_8TiledMMAINS4_8MMA_AtomIJNS4_10MMA_TraitsINS4_25SM100_MMA_F8F6F4_2x1SM_SSEJSJ_SJ_fSF_SG_NS4_17integral_constantINS4_4UMMA5MajorELSR_0EEESS_NSP_INSQ_7ScaleInELST_0EEESU_EEEEEENS4_6LayoutINS5_IJSC_SC_SC_EEENS5_IJNSA_ILi0EEESZ_SZ_EEEEENS5_IJNS4_10UnderscoreES12_S12_EEEEENS4_18SM100_TMA_2SM_LOADENS4_14ComposedLayoutINS4_7SwizzleILi1ELi4ELi3EEENS4_18smem_ptr_flag_bitsILi8EEENSX_INS5_IJSB_SH_EEENS5_IJSH_SC_EEEEEEEvNS4_8identityENS4_28SM100_TMA_2SM_LOAD_MULTICASTES1E_vS1F_EENS_8epilogue10collective18CollectiveEpilogueINS1I_23Sm100TmaWarpSpecializedILi2ELi2ELi64ELb0ELb0EEEJNS5_IJSG_SG_SH_EEENS5_IJNSX_ISG_SC_EENSX_INSA_ILi64EEESC_EEEEESJ_SK_SJ_SK_NS1I_6fusion15FusionCallbacksIS1M_NS1S_17LinearCombinationISJ_fSJ_fLNS_15FloatRoundStyleE2EEES1N_S1R_JEEENS4_5SM1004TMEM4LOAD26SM100_TMEM_LOAD_32dp32b64xENS4_13SM90_TMA_LOADENS16_INS17_ILi2ELi4ELi3EEES1A_NSX_INS5_IJSB_S1P_EEENS5_IJS1P_SC_EEEEEEENS4_39AutoVectorizingCopyWithAssumedAlignmentILi128EEENS4_14SM90_TMA_STOREES27_S29_S29_EEEvvEEEEvNT_6ParamsE)
        /*1014*/ 	.short	0x0380
        /*1016*/ 	.short	0x0800


	//----- nvinfo : EIATTR_SW_WAR
	.align		4
.L_55:
        /*1018*/ 	.byte	0x04, 0x36
        /*101a*/ 	.short	(.L_57 - .L_56)
.L_56:
        /*101c*/ 	.word	0x00000008
.L_57:


//--------------------- .nv.callgraph             --------------------------
	.section	.nv.callgraph,"",@"SHT_CUDA_CALLGRAPH"
	.align	4
	.sectionentsize	8
	.align		4
        /*0000*/ 	.word	0x00000000
	.align		4
        /*0004*/ 	.word	0xffffffff
	.align		4
        /*0008*/ 	.word	index@(_ZN7cutlass13device_kernelINS_4gemm6kernel13GemmUniversalIN4cute5tupleIJiiiiEEENS1_10collective13CollectiveMmaINS1_35MainloopSm100TmaUmmaWarpSpecializedILi32ELi2ELi4ENS5_IJNS4_1CILi8EEENSA_ILi1EEESC_EEEEENS5_IJNSA_ILi256EEENSA_ILi128EEENSA_ILi32EEEEEENS_12float_e4m3_tENS5_IJlSC_lEEESJ_SK_NS4_8TiledMMAINS4_8MMA_AtomIJNS4_10MMA_TraitsINS4_25SM100_MMA_F8F6F4_2x1SM_SSEJSJ_SJ_fSF_SG_NS4_17integral_constantINS4_4UMMA5MajorELSR_0EEESS_NSP_INSQ_7ScaleInELST_0EEESU_EEEEEENS4_6LayoutINS5_IJSC_SC_SC_EEENS5_IJNSA_ILi0EEESZ_SZ_EEEEENS5_IJNS4_10UnderscoreES12_S12_EEEEENS4_18SM100_TMA_2SM_LOADENS4_14ComposedLayoutINS4_7SwizzleILi1ELi4ELi3EEENS4_18smem_ptr_flag_bitsILi8EEENSX_INS5_IJSB_SH_EEENS5_IJSH_SC_EEEEEEEvNS4_8identityENS4_28SM100_TMA_2SM_LOAD_MULTICASTES1E_vS1F_EENS_8epilogue10collective18CollectiveEpilogueINS1I_23Sm100TmaWarpSpecializedILi2ELi2ELi64ELb0ELb0EEEJNS5_IJSG_SG_SH_EEENS5_IJNSX_ISG_SC_EENSX_INSA_ILi64EEESC_EEEEESJ_SK_SJ_SK_NS1I_6fusion15FusionCallbacksIS1M_NS1S_17LinearCombinationISJ_fSJ_fLNS_15FloatRoundStyleE2EEES1N_S1R_JEEENS4_5SM1004TMEM4LOAD26SM100_TMEM_LOAD_32dp32b64xENS4_13SM90_TMA_LOADENS16_INS17_ILi2ELi4ELi3EEES1A_NSX_INS5_IJSB_S1P_EEENS5_IJS1P_SC_EEEEEEENS4_39AutoVectorizingCopyWithAssumedAlignmentILi128EEENS4_14SM90_TMA_STOREES27_S29_S29_EEEvvEEEEvNT_6ParamsE)
	.align		4
        /*000c*/ 	.word	index@(__assertfail)
	.align		4
        /*0010*/ 	.word	0x00000000
	.align		4
        /*0014*/ 	.word	0xfffffffe
	.align		4
        /*0018*/ 	.word	0x00000000
	.align		4
        /*001c*/ 	.word	0xfffffffd
	.align		4
        /*0020*/ 	.word	0x00000000
	.align		4
        /*0024*/ 	.word	0xfffffffc


//--------------------- .nv.constant4             --------------------------
	.section	.nv.constant4,"a",@progbits
	.align	8
	.align		8
.nv.constant4:
        /*0000*/ 	.dword	__assertfail
	.align		8
        /*0008*/ 	.dword	__unnamed_1
	.align		8
        /*0010*/ 	.dword	__unnamed_2
	.align		8
        /*0018*/ 	.dword	_ZN40_INTERNAL_6cd954dc_4_k_cu_7d7bb9fc_246884cuda3std3__45__cpo5beginE
	.align		8
        /*0020*/ 	.dword	_ZN40_INTERNAL_6cd954dc_4_k_cu_7d7bb9fc_246884cuda3std3__45__cpo3endE
	.align		8
        /*0028*/ 	.dword	_ZN40_INTERNAL_6cd954dc_4_k_cu_7d7bb9fc_246884cuda3std3__45__cpo6cbeginE
	.align		8
        /*0030*/ 	.dword	_ZN40_INTERNAL_6cd954dc_4_k_cu_7d7bb9fc_246884cuda3std3__45__cpo4cendE
	.align		8
        /*0038*/ 	.dword	_ZN40_INTERNAL_6cd954dc_4_k_cu_7d7bb9fc_246884cuda3std3__442_GLOBAL__N__6cd954dc_4_k_cu_7d7bb9fc_246886ignoreE
	.align		8
        /*0040*/ 	.dword	_ZN40_INTERNAL_6cd954dc_4_k_cu_7d7bb9fc_246884cuda3std3__419piecewise_constructE
	.align		8
        /*0048*/ 	.dword	_ZN40_INTERNAL_6cd954dc_4_k_cu_7d7bb9fc_246884cuda3std3__48in_placeE
	.align		8
        /*0050*/ 	.dword	_ZN40_INTERNAL_6cd954dc_4_k_cu_7d7bb9fc_246884cuda3std6ranges3__45__cpo4swapE
	.align		8
        /*0058*/ 	.dword	_ZN40_INTERNAL_6cd954dc_4_k_cu_7d7bb9fc_246884cuda3std6ranges3__45__cpo9iter_moveE
	.align		8
        /*0060*/ 	.dword	_ZN40_INTERNAL_6cd954dc_4_k_cu_7d7bb9fc_246884cute7productE
	.align		8
        /*0068*/ 	.dword	_ZN40_INTERNAL_6cd954dc_4_k_cu_7d7bb9fc_246884cute1_E
	.align		8
        /*0070*/ 	.dword	$str$25
	.align		8
        /*0078*/ 	.dword	$str$26
	.align		8
        /*0080*/ 	.dword	$str$27
	.align		8
        /*0088*/ 	.dword	$str$28


//--------------------- .text._ZN7cutlass13device_kernelINS_4gemm6kernel13GemmUniversalIN4cute5tupleIJiiiiEEENS1_10collective13CollectiveMmaINS1_35MainloopSm100TmaUmmaWarpSpecializedILi32ELi2ELi4ENS5_IJNS4_1CILi8EEENSA_ILi1EEESC_EEEEENS5_IJNSA_ILi256EEENSA_ILi128EEENSA_ILi32EEEEEENS_12float_e4m3_tENS5_IJlSC_lEEESJ_SK_NS4_8TiledMMAINS4_8MMA_AtomIJNS4_10MMA_TraitsINS4_25SM100_MMA_F8F6F4_2x1SM_SSEJSJ_SJ_fSF_SG_NS4_17integral_constantINS4_4UMMA5MajorELSR_0EEESS_NSP_INSQ_7ScaleInELST_0EEESU_EEEEEENS4_6LayoutINS5_IJSC_SC_SC_EEENS5_IJNSA_ILi0EEESZ_SZ_EEEEENS5_IJNS4_10UnderscoreES12_S12_EEEEENS4_18SM100_TMA_2SM_LOADENS4_14ComposedLayoutINS4_7SwizzleILi1ELi4ELi3EEENS4_18smem_ptr_flag_bitsILi8EEENSX_INS5_IJSB_SH_EEENS5_IJSH_SC_EEEEEEEvNS4_8identityENS4_28SM100_TMA_2SM_LOAD_MULTICASTES1E_vS1F_EENS_8epilogue10collective18CollectiveEpilogueINS1I_23Sm100TmaWarpSpecializedILi2ELi2ELi64ELb0ELb0EEEJNS5_IJSG_SG_SH_EEENS5_IJNSX_ISG_SC_EENSX_INSA_ILi64EEESC_EEEEESJ_SK_SJ_SK_NS1I_6fusion15FusionCallbacksIS1M_NS1S_17LinearCombinationISJ_fSJ_fLNS_15FloatRoundStyleE2EEES1N_S1R_JEEENS4_5SM1004TMEM4LOAD26SM100_TMEM_LOAD_32dp32b64xENS4_13SM90_TMA_LOADENS16_INS17_ILi2ELi4ELi3EEES1A_NSX_INS5_IJSB_S1P_EEENS5_IJS1P_SC_EEEEEEENS4_39AutoVectorizingCopyWithAssumedAlignmentILi128EEENS4_14SM90_TMA_STOREES27_S29_S29_EEEvvEEEEvNT_6ParamsE --------------------------
	.section	.text._ZN7cutlass13device_kernelINS_4gemm6kernel13GemmUniversalIN4cute5tupleIJiiiiEEENS1_10collective13CollectiveMmaINS1_35MainloopSm100TmaUmmaWarpSpecializedILi32ELi2ELi4ENS5_IJNS4_1CILi8EEENSA_ILi1EEESC_EEEEENS5_IJNSA_ILi256EEENSA_ILi128EEENSA_ILi32EEEEEENS_12float_e4m3_tENS5_IJlSC_lEEESJ_SK_NS4_8TiledMMAINS4_8MMA_AtomIJNS4_10MMA_TraitsINS4_25SM100_MMA_F8F6F4_2x1SM_SSEJSJ_SJ_fSF_SG_NS4_17integral_constantINS4_4UMMA5MajorELSR_0EEESS_NSP_INSQ_7ScaleInELST_0EEESU_EEEEEENS4_6LayoutINS5_IJSC_SC_SC_EEENS5_IJNSA_ILi0EEESZ_SZ_EEEEENS5_IJNS4_10UnderscoreES12_S12_EEEEENS4_18SM100_TMA_2SM_LOADENS4_14ComposedLayoutINS4_7SwizzleILi1ELi4ELi3EEENS4_18smem_ptr_flag_bitsILi8EEENSX_INS5_IJSB_SH_EEENS5_IJSH_SC_EEEEEEEvNS4_8identityENS4_28SM100_TMA_2SM_LOAD_MULTICASTES1E_vS1F_EENS_8epilogue10collective18CollectiveEpilogueINS1I_23Sm100TmaWarpSpecializedILi2ELi2ELi64ELb0ELb0EEEJNS5_IJSG_SG_SH_EEENS5_IJNSX_ISG_SC_EENSX_INSA_ILi64EEESC_EEEEESJ_SK_SJ_SK_NS1I_6fusion15FusionCallbacksIS1M_NS1S_17LinearCombinationISJ_fSJ_fLNS_15FloatRoundStyleE2EEES1N_S1R_JEEENS4_5SM1004TMEM4LOAD26SM100_TMEM_LOAD_32dp32b64xENS4_13SM90_TMA_LOADENS16_INS17_ILi2ELi4ELi3EEES1A_NSX_INS5_IJSB_S1P_EEENS5_IJS1P_SC_EEEEEEENS4_39AutoVectorizingCopyWithAssumedAlignmentILi128EEENS4_14SM90_TMA_STOREES27_S29_S29_EEEvvEEEEvNT_6ParamsE,"ax",@progbits
	.align	128
.text._ZN7cutlass13device_kernelINS_4gemm6kernel13GemmUniversalIN4cute5tupleIJiiiiEEENS1_10collective13CollectiveMmaINS1_35MainloopSm100TmaUmmaWarpSpecializedILi32ELi2ELi4ENS5_IJNS4_1CILi8EEENSA_ILi1EEESC_EEEEENS5_IJNSA_ILi256EEENSA_ILi128EEENSA_ILi32EEEEEENS_12float_e4m3_tENS5_IJlSC_lEEESJ_SK_NS4_8TiledMMAINS4_8MMA_AtomIJNS4_10MMA_TraitsINS4_25SM100_MMA_F8F6F4_2x1SM_SSEJSJ_SJ_fSF_SG_NS4_17integral_constantINS4_4UMMA5MajorELSR_0EEESS_NSP_INSQ_7ScaleInELST_0EEESU_EEEEEENS4_6LayoutINS5_IJSC_SC_SC_EEENS5_IJNSA_ILi0EEESZ_SZ_EEEEENS5_IJNS4_10UnderscoreES12_S12_EEEEENS4_18SM100_TMA_2SM_LOADENS4_14ComposedLayoutINS4_7SwizzleILi1ELi4ELi3EEENS4_18smem_ptr_flag_bitsILi8EEENSX_INS5_IJSB_SH_EEENS5_IJSH_SC_EEEEEEEvNS4_8identityENS4_28SM100_TMA_2SM_LOAD_MULTICASTES1E_vS1F_EENS_8epilogue10collective18CollectiveEpilogueINS1I_23Sm100TmaWarpSpecializedILi2ELi2ELi64ELb0ELb0EEEJNS5_IJSG_SG_SH_EEENS5_IJNSX_ISG_SC_EENSX_INSA_ILi64EEESC_EEEEESJ_SK_SJ_SK_NS1I_6fusion15FusionCallbacksIS1M_NS1S_17LinearCombinationISJ_fSJ_fLNS_15FloatRoundStyleE2EEES1N_S1R_JEEENS4_5SM1004TMEM4LOAD26SM100_TMEM_LOAD_32dp32b64xENS4_13SM90_TMA_LOADENS16_INS17_ILi2ELi4ELi3EEES1A_NSX_INS5_IJSB_S1P_EEENS5_IJS1P_SC_EEEEEEENS4_39AutoVectorizingCopyWithAssumedAlignmentILi128EEENS4_14SM90_TMA_STOREES27_S29_S29_EEEvvEEEEvNT_6ParamsE:
        .type           _ZN7cutlass13device_kernelINS_4gemm6kernel13GemmUniversalIN4cute5tupleIJiiiiEEENS1_10collective13CollectiveMmaINS1_35MainloopSm100TmaUmmaWarpSpecializedILi32ELi2ELi4ENS5_IJNS4_1CILi8EEENSA_ILi1EEESC_EEEEENS5_IJNSA_ILi256EEENSA_ILi128EEENSA_ILi32EEEEEENS_12float_e4m3_tENS5_IJlSC_lEEESJ_SK_NS4_8TiledMMAINS4_8MMA_AtomIJNS4_10MMA_TraitsINS4_25SM100_MMA_F8F6F4_2x1SM_SSEJSJ_SJ_fSF_SG_NS4_17integral_constantINS4_4UMMA5MajorELSR_0EEESS_NSP_INSQ_7ScaleInELST_0EEESU_EEEEEENS4_6LayoutINS5_IJSC_SC_SC_EEENS5_IJNSA_ILi0EEESZ_SZ_EEEEENS5_IJNS4_10UnderscoreES12_S12_EEEEENS4_18SM100_TMA_2SM_LOADENS4_14ComposedLayoutINS4_7SwizzleILi1ELi4ELi3EEENS4_18smem_ptr_flag_bitsILi8EEENSX_INS5_IJSB_SH_EEENS5_IJSH_SC_EEEEEEEvNS4_8identityENS4_28SM100_TMA_2SM_LOAD_MULTICASTES1E_vS1F_EENS_8epilogue10collective18CollectiveEpilogueINS1I_23Sm100TmaWarpSpecializedILi2ELi2ELi64ELb0ELb0EEEJNS5_IJSG_SG_SH_EEENS5_IJNSX_ISG_SC_EENSX_INSA_ILi64EEESC_EEEEESJ_SK_SJ_SK_NS1I_6fusion15FusionCallbacksIS1M_NS1S_17LinearCombinationISJ_fSJ_fLNS_15FloatRoundStyleE2EEES1N_S1R_JEEENS4_5SM1004TMEM4LOAD26SM100_TMEM_LOAD_32dp32b64xENS4_13SM90_TMA_LOADENS16_INS17_ILi2ELi4ELi3EEES1A_NSX_INS5_IJSB_S1P_EEENS5_IJS1P_SC_EEEEEEENS4_39AutoVectorizingCopyWithAssumedAlignmentILi128EEENS4_14SM90_TMA_STOREES27_S29_S29_EEEvvEEEEvNT_6ParamsE,@function
        .size           _ZN7cutlass13device_kernelINS_4gemm6kernel13GemmUniversalIN4cute5tupleIJiiiiEEENS1_10collective13CollectiveMmaINS1_35MainloopSm100TmaUmmaWarpSpecializedILi32ELi2ELi4ENS5_IJNS4_1CILi8EEENSA_ILi1EEESC_EEEEENS5_IJNSA_ILi256EEENSA_ILi128EEENSA_ILi32EEEEEENS_12float_e4m3_tENS5_IJlSC_lEEESJ_SK_NS4_8TiledMMAINS4_8MMA_AtomIJNS4_10MMA_TraitsINS4_25SM100_MMA_F8F6F4_2x1SM_SSEJSJ_SJ_fSF_SG_NS4_17integral_constantINS4_4UMMA5MajorELSR_0EEESS_NSP_INSQ_7ScaleInELST_0EEESU_EEEEEENS4_6LayoutINS5_IJSC_SC_SC_EEENS5_IJNSA_ILi0EEESZ_SZ_EEEEENS5_IJNS4_10UnderscoreES12_S12_EEEEENS4_18SM100_TMA_2SM_LOADENS4_14ComposedLayoutINS4_7SwizzleILi1ELi4ELi3EEENS4_18smem_ptr_flag_bitsILi8EEENSX_INS5_IJSB_SH_EEENS5_IJSH_SC_EEEEEEEvNS4_8identityENS4_28SM100_TMA_2SM_LOAD_MULTICASTES1E_vS1F_EENS_8epilogue10collective18CollectiveEpilogueINS1I_23Sm100TmaWarpSpecializedILi2ELi2ELi64ELb0ELb0EEEJNS5_IJSG_SG_SH_EEENS5_IJNSX_ISG_SC_EENSX_INSA_ILi64EEESC_EEEEESJ_SK_SJ_SK_NS1I_6fusion15FusionCallbacksIS1M_NS1S_17LinearCombinationISJ_fSJ_fLNS_15FloatRoundStyleE2EEES1N_S1R_JEEENS4_5SM1004TMEM4LOAD26SM100_TMEM_LOAD_32dp32b64xENS4_13SM90_TMA_LOADENS16_INS17_ILi2ELi4ELi3EEES1A_NSX_INS5_IJSB_S1P_EEENS5_IJS1P_SC_EEEEEEENS4_39AutoVectorizingCopyWithAssumedAlignmentILi128EEENS4_14SM90_TMA_STOREES27_S29_S29_EEEvvEEEEvNT_6ParamsE,(.L_x_249 - _ZN7cutlass13device_kernelINS_4gemm6kernel13GemmUniversalIN4cute5tupleIJiiiiEEENS1_10collective13CollectiveMmaINS1_35MainloopSm100TmaUmmaWarpSpecializedILi32ELi2ELi4ENS5_IJNS4_1CILi8EEENSA_ILi1EEESC_EEEEENS5_IJNSA_ILi256EEENSA_ILi128EEENSA_ILi32EEEEEENS_12float_e4m3_tENS5_IJlSC_lEEESJ_SK_NS4_8TiledMMAINS4_8MMA_AtomIJNS4_10MMA_TraitsINS4_25SM100_MMA_F8F6F4_2x1SM_SSEJSJ_SJ_fSF_SG_NS4_17integral_constantINS4_4UMMA5MajorELSR_0EEESS_NSP_INSQ_7ScaleInELST_0EEESU_EEEEEENS4_6LayoutINS5_IJSC_SC_SC_EEENS5_IJNSA_ILi0EEESZ_SZ_EEEEENS5_IJNS4_10UnderscoreES12_S12_EEEEENS4_18SM100_TMA_2SM_LOADENS4_14ComposedLayoutINS4_7SwizzleILi1ELi4ELi3EEENS4_18smem_ptr_flag_bitsILi8EEENSX_INS5_IJSB_SH_EEENS5_IJSH_SC_EEEEEEEvNS4_8identityENS4_28SM100_TMA_2SM_LOAD_MULTICASTES1E_vS1F_EENS_8epilogue10collective18CollectiveEpilogueINS1I_23Sm100TmaWarpSpecializedILi2ELi2ELi64ELb0ELb0EEEJNS5_IJSG_SG_SH_EEENS5_IJNSX_ISG_SC_EENSX_INSA_ILi64EEESC_EEEEESJ_SK_SJ_SK_NS1I_6fusion15FusionCallbacksIS1M_NS1S_17LinearCombinationISJ_fSJ_fLNS_15FloatRoundStyleE2EEES1N_S1R_JEEENS4_5SM1004TMEM4LOAD26SM100_TMEM_LOAD_32dp32b64xENS4_13SM90_TMA_LOADENS16_INS17_ILi2ELi4ELi3EEES1A_NSX_INS5_IJSB_S1P_EEENS5_IJS1P_SC_EEEEEEENS4_39AutoVectorizingCopyWithAssumedAlignmentILi128EEENS4_14SM90_TMA_STOREES27_S29_S29_EEEvvEEEEvNT_6ParamsE)
        .other          _ZN7cutlass13device_kernelINS_4gemm6kernel13GemmUniversalIN4cute5tupleIJiiiiEEENS1_10collective13CollectiveMmaINS1_35MainloopSm100TmaUmmaWarpSpecializedILi32ELi2ELi4ENS5_IJNS4_1CILi8EEENSA_ILi1EEESC_EEEEENS5_IJNSA_ILi256EEENSA_ILi128EEENSA_ILi32EEEEEENS_12float_e4m3_tENS5_IJlSC_lEEESJ_SK_NS4_8TiledMMAINS4_8MMA_AtomIJNS4_10MMA_TraitsINS4_25SM100_MMA_F8F6F4_2x1SM_SSEJSJ_SJ_fSF_SG_NS4_17integral_constantINS4_4UMMA5MajorELSR_0EEESS_NSP_INSQ_7ScaleInELST_0EEESU_EEEEEENS4_6LayoutINS5_IJSC_SC_SC_EEENS5_IJNSA_ILi0EEESZ_SZ_EEEEENS5_IJNS4_10UnderscoreES12_S12_EEEEENS4_18SM100_TMA_2SM_LOADENS4_14ComposedLayoutINS4_7SwizzleILi1ELi4ELi3EEENS4_18smem_ptr_flag_bitsILi8EEENSX_INS5_IJSB_SH_EEENS5_IJSH_SC_EEEEEEEvNS4_8identityENS4_28SM100_TMA_2SM_LOAD_MULTICASTES1E_vS1F_EENS_8epilogue10collective18CollectiveEpilogueINS1I_23Sm100TmaWarpSpecializedILi2ELi2ELi64ELb0ELb0EEEJNS5_IJSG_SG_SH_EEENS5_IJNSX_ISG_SC_EENSX_INSA_ILi64EEESC_EEEEESJ_SK_SJ_SK_NS1I_6fusion15FusionCallbacksIS1M_NS1S_17LinearCombinationISJ_fSJ_fLNS_15FloatRoundStyleE2EEES1N_S1R_JEEENS4_5SM1004TMEM4LOAD26SM100_TMEM_LOAD_32dp32b64xENS4_13SM90_TMA_LOADENS16_INS17_ILi2ELi4ELi3EEES1A_NSX_INS5_IJSB_S1P_EEENS5_IJS1P_SC_EEEEEEENS4_39AutoVectorizingCopyWithAssumedAlignmentILi128EEENS4_14SM90_TMA_STOREES27_S29_S29_EEEvvEEEEvNT_6ParamsE,@"STO_CUDA_ENTRY STV_DEFAULT"
_ZN7cutlass13device_kernelINS_4gemm6kernel13GemmUniversalIN4cute5tupleIJiiiiEEENS1_10collective13CollectiveMmaINS1_35MainloopSm100TmaUmmaWarpSpecializedILi32ELi2ELi4ENS5_IJNS4_1CILi8EEENSA_ILi1EEESC_EEEEENS5_IJNSA_ILi256EEENSA_ILi128EEENSA_ILi32EEEEEENS_12float_e4m3_tENS5_IJlSC_lEEESJ_SK_NS4_8TiledMMAINS4_8MMA_AtomIJNS4_10MMA_TraitsINS4_25SM100_MMA_F8F6F4_2x1SM_SSEJSJ_SJ_fSF_SG_NS4_17integral_constantINS4_4UMMA5MajorELSR_0EEESS_NSP_INSQ_7ScaleInELST_0EEESU_EEEEEENS4_6LayoutINS5_IJSC_SC_SC_EEENS5_IJNSA_ILi0EEESZ_SZ_EEEEENS5_IJNS4_10UnderscoreES12_S12_EEEEENS4_18SM100_TMA_2SM_LOADENS4_14ComposedLayoutINS4_7SwizzleILi1ELi4ELi3EEENS4_18smem_ptr_flag_bitsILi8EEENSX_INS5_IJSB_SH_EEENS5_IJSH_SC_EEEEEEEvNS4_8identityENS4_28SM100_TMA_2SM_LOAD_MULTICASTES1E_vS1F_EENS_8epilogue10collective18CollectiveEpilogueINS1I_23Sm100TmaWarpSpecializedILi2ELi2ELi64ELb0ELb0EEEJNS5_IJSG_SG_SH_EEENS5_IJNSX_ISG_SC_EENSX_INSA_ILi64EEESC_EEEEESJ_SK_SJ_SK_NS1I_6fusion15FusionCallbacksIS1M_NS1S_17LinearCombinationISJ_fSJ_fLNS_15FloatRoundStyleE2EEES1N_S1R_JEEENS4_5SM1004TMEM4LOAD26SM100_TMEM_LOAD_32dp32b64xENS4_13SM90_TMA_LOADENS16_INS17_ILi2ELi4ELi3EEES1A_NSX_INS5_IJSB_S1P_EEENS5_IJS1P_SC_EEEEEEENS4_39AutoVectorizingCopyWithAssumedAlignmentILi128EEENS4_14SM90_TMA_STOREES27_S29_S29_EEEvvEEEEvNT_6ParamsE:
[----:B------:R-:W1:Y:S01]  /*0000*/  LDC R1, c[0x0][0x37c] ;  /* 0x0000df00ff017b82 */ /* 0x000e620000000800 */
[----:B------:R-:W2:Y:S01]  /*0010*/  S2R R170, SR_TID.X ;  /* 0x0000000000aa7919 */ /* 0x000ea20000002100 */
[----:B------:R-:W3:Y:S06]  /*0020*/  LDCU.64 UR8, c[0x0][0x890] ;  /* 0x00011200ff0877ac */ /* 0x000eec0008000a00 */
[----:B------:R-:W4:Y:S01]  /*0030*/  S2UR UR48, SR_CgaCtaId ;  /* 0x00000000003079c3 */ /* 0x000f220000008800 */
[----:B------:R-:W-:Y:S02]  /*0040*/  PRMT R158, RZ, 0x7610, R158 ;  /* 0x00007610ff9e7816 */ /* 0x000fe4000000009e */
[----:B------:R-:W-:Y:S01]  /*0050*/  ELECT P1, URZ, PT ;  /* 0x0000000000ff782f */ /* 0x000fe20003820000 */
[----:B---3--:R-:W-:-:S04]  /*0060*/  UISETP.NE.U32.AND UP0, UPT, UR8, URZ, UPT ;  /* 0x000000ff0800728c */ /* 0x008fc8000bf05070 */
[----:B------:R-:W-:Y:S02]  /*0070*/  UISETP.NE.AND.EX UP0, UPT, UR9, URZ, UPT, UP0 ;  /* 0x000000ff0900728c */ /* 0x000fe4000bf05300 */
[----:B----4-:R-:W-:Y:S02]  /*0080*/  ULOP3.LUT UR27, UR48, 0x1, URZ, 0xc0, !UPT ;  /* 0x00000001301b7892 */ /* 0x010fe4000f8ec0ff */
[----:B------:R-:W-:Y:S01]  /*0090*/  ULOP3.LUT UR29, UR48, 0x1, URZ, 0x3c, !UPT ;  /* 0x00000001301d7892 */ /* 0x000fe2000f8e3cff */
[----:B--2---:R-:W-:-:S05]  /*00a0*/  SHF.R.U32.HI R159, RZ, 0x5, R170 ;  /* 0x00000005ff9f7819 */ /* 0x004fca00000116aa */
[----:B------:R-:W2:Y:S02]  /*00b0*/  SHFL.IDX PT, R0, R159, RZ, 0x1f ;  /* 0x00001fff9f007589 */ /* 0x000ea400000e0000 */
[----:B--2---:R-:W-:Y:S01]  /*00c0*/  R2UR UR21, R0 ;  /* 0x00000000001572ca */ /* 0x004fe200000e0000 */
[----:B-1----:R-:W-:-:S14]  /*00d0*/  BRA.U UP0, `(.L_x_0) ;  /* 0x0000000100307547 */ /* 0x002fdc000b800000 */
[----:B------:R-:W1:Y:S02]  /*00e0*/  LDCU.64 UR4, c[0x0][0x888] ;  /* 0x00011100ff0477ac */ /* 0x000e640008000a00 */
[----:B-1----:R-:W-:-:S04]  /*00f0*/  UISETP.NE.U32.AND UP0, UPT, UR4, URZ, UPT ;  /* 0x000000ff0400728c */ /* 0x002fc8000bf05070 */
[----:B------:R-:W-:-:S09]  /*0100*/  UISETP.NE.AND.EX UP0, UPT, UR5, URZ, UPT, UP0 ;  /* 0x000000ff0500728c */ /* 0x000fd2000bf05300 */
[----:B------:R-:W-:Y:S05]  /*0110*/  BRA.U !UP0, `(.L_x_1) ;  /* 0x0000000108147547 */ /* 0x000fea000b800000 */
[----:B------:R-:W1:Y:S01]  /*0120*/  LDC.64 R2, c[0x0][0x888] ;  /* 0x00022200ff027b82 */ /* 0x000e620000000a00 */
[----:B------:R-:W1:Y:S02]  /*0130*/  LDCU.64 UR4, c[0x0][0x358] ;  /* 0x00006b00ff0477ac */ /* 0x000e640008000a00 */
[----:B-1----:R1:W5:Y:S01]  /*0140*/  LDG.E R73, desc[UR4][R2.64] ;  /* 0x0000000402497981 */ /* 0x002362000c1e1900 */
[----:B------:R-:W-:Y:S01]  /*0150*/  HFMA2 R158, -RZ, RZ, 0, 5.9604644775390625e-08 ;  /* 0x00000001ff9e7431 */ /* 0x000fe200000001ff */
[----:B------:R-:W-:Y:S05]  /*0160*/  BRA `(.L_x_0) ;  /* 0x00000000000c7947 */ /* 0x000fea0003800000 */
.L_x_1:
[----:B------:R-:W1:Y:S01]  /*0170*/  LDCU UR4, c[0x0][0x880] ;  /* 0x00011000ff0477ac */ /* 0x000e620008000800 */
[----:B------:R-:W-:Y:S01]  /*0180*/  HFMA2 R158, -RZ, RZ, 0, 5.9604644775390625e-08 ;  /* 0x00000001ff9e7431 */ /* 0x000fe200000001ff */
[----:B-1----:R-:W-:-:S07]  /*0190*/  MOV R73, UR4 ;  /* 0x0000000400497c02 */ /* 0x002fce0008000f00 */
.L_x_0:
[----:B------:R-:W2:Y:S02]  /*01a0*/  LDCU.64 UR4, c[0x0][0x8b0] ;  /* 0x00011600ff0477ac */ /* 0x000ea40008000a00 */
[----:B--2---:R-:W-:-:S04]  /*01b0*/  UISETP.NE.U32.AND UP0, UPT, UR4, URZ, UPT ;  /* 0x000000ff0400728c */ /* 0x004fc8000bf05070 */
[----:B------:R-:W-:-:S09]  /*01c0*/  UISETP.NE.AND.EX UP0, UPT, UR5, URZ, UPT, UP0 ;  /* 0x000000ff0500728c */ /* 0x000fd2000bf05300 */
[----:B------:R-:W-:Y:S05]  /*01d0*/  BRA.U UP0, `(.L_x_2) ;  /* 0x0000000100287547 */ /* 0x000fea000b800000 */
[----:B------:R-:W2:Y:S02]  /*01e0*/  LDCU.64 UR4, c[0x0][0x8a8] ;  /* 0x00011500ff0477ac */ /* 0x000ea40008000a00 */
[----:B--2---:R-:W-:-:S04]  /*01f0*/  UISETP.NE.U32.AND UP0, UPT, UR4, URZ, UPT ;  /* 0x000000ff0400728c */ /* 0x004fc8000bf05070 */
[----:B------:R-:W-:-:S09]  /*0200*/  UISETP.NE.AND.EX UP0, UPT, UR5, URZ, UPT, UP0 ;  /* 0x000000ff0500728c */ /* 0x000fd2000bf05300 */
[----:B------:R-:W-:Y:S05]  /*0210*/  BRA.U !UP0, `(.L_x_3) ;  /* 0x0000000108107547 */ /* 0x000fea000b800000 */
[----:B------:R-:W2:Y:S01]  /*0220*/  LDC.64 R70, c[0x0][0x8a8] ;  /* 0x00022a00ff467b82 */ /* 0x000ea20000000a00 */
[----:B------:R-:W2:Y:S02]  /*0230*/  LDCU.64 UR4, c[0x0][0x358] ;  /* 0x00006b00ff0477ac */ /* 0x000ea40008000a00 */
[----:B--2---:R2:W5:Y:S01]  /*0240*/  LDG.E R70, desc[UR4][R70.64] ;  /* 0x0000000446467981 */ /* 0x004562000c1e1900 */
[----:B------:R-:W-:Y:S05]  /*0250*/  BRA `(.L_x_2) ;  /* 0x0000000000087947 */ /* 0x000fea0003800000 */
.L_x_3:
[----:B------:R-:W2:Y:S02]  /*0260*/  LDCU UR4, c[0x0][0x8a0] ;  /* 0x00011400ff0477ac */ /* 0x000ea40008000800 */
[----:B--2---:R-:W-:Y:S02]  /*0270*/  MOV R70, UR4 ;  /* 0x0000000400467c02 */ /* 0x004fe40008000f00 */
.L_x_2:
[----:B------:R-:W-:Y:S01]  /*0280*/  IMAD.U32 R0, RZ, RZ, UR21 ;  /* 0x00000015ff007e24 */ /* 0x000fe2000f8e00ff */
[----:B------:R-:W-:Y:S04]  /*0290*/  BSSY.RECONVERGENT B0, `(.L_x_4) ;  /* 0x000000c000007945 */ /* 0x000fe80003800200 */
[C---:B------:R-:W-:Y:S02]  /*02a0*/  ISETP.NE.OR P2, PT, R0.reuse, 0x1, !P1 ;  /* 0x000000010000780c */ /* 0x040fe40004f45670 */
[----:B------:R-:W-:-:S11]  /*02b0*/  ISETP.NE.OR P0, PT, R0, 0x3, !P1 ;  /* 0x000000030000780c */ /* 0x000fd60004f05670 */
[----:B------:R-:W-:Y:S05]  /*02c0*/  @P2 BRA `(.L_x_5) ;  /* 0x0000000000202947 */ /* 0x000fea0003800000 */
[----:B------:R-:W3:Y:S02]  /*02d0*/  LDCU.64 UR4, c[0x0][0x348] ;  /* 0x00006900ff0477ac */ /* 0x000ee40008000a00 */
[----:B---3--:R-:W-:Y:S02]  /*02e0*/  UIADD3 UR6, UP1, UPT, UR4, 0x80, URZ ;  /* 0x0000008004067890 */ /* 0x008fe4000ff3e0ff */
[----:B------:R-:W-:Y:S02]  /*02f0*/  UIADD3 UR4, UP0, UPT, UR4, 0x180, URZ ;  /* 0x0000018004047890 */ /* 0x000fe4000ff1e0ff */
[----:B------:R-:W-:Y:S02]  /*0300*/  UIADD3.X UR7, UPT, UPT, URZ, UR5, URZ, UP1, !UPT ;  /* 0x00000005ff077290 */ /* 0x000fe40008ffe4ff */
[----:B------:R-:W-:-:S07]  /*0310*/  UIADD3.X UR5, UPT, UPT, URZ, UR5, URZ, UP0, !UPT ;  /* 0x00000005ff057290 */ /* 0x000fce00087fe4ff */
[----:B------:R3:W-:Y:S02]  /*0320*/  UTMACCTL.PF [UR6] ;  /* 0x00000000060079b9 */ /* 0x0007e40008040000 */
[----:B------:R3:W-:Y:S02]  /*0330*/  UTMACCTL.PF [UR4] ;  /* 0x00000000040079b9 */ /* 0x0007e40008040000 */
[----:B---3--:R-:W-:Y:S01]  /*0340*/  NOP ;  /* 0x0000000000007918 */ /* 0x008fe20000000000 */
.L_x_5:
[----:B------:R-:W-:Y:S05]  /*0350*/  BSYNC.RECONVERGENT B0 ;  /* 0x0000000000007941 */ /* 0x000fea0003800200 */
.L_x_4:
[----:B------:R-:W-:Y:S04]  /*0360*/  BSSY.RECONVERGENT B0, `(.L_x_6) ;  /* 0x000000a000007945 */ /* 0x000fe80003800200 */
        /* <DEDUP_REMOVED lines=9> */
.L_x_7:
[----:B------:R-:W-:Y:S05]  /*0400*/  BSYNC.RECONVERGENT B0 ;  /* 0x0000000000007941 */ /* 0x000fea0003800200 */
.L_x_6:
[----:B------:R-:W3:Y:S01]  /*0410*/  LDCU.64 UR4, c[0x0][0x888] ;  /* 0x00011100ff0477ac */ /* 0x000ee20008000a00 */
[----:B------:R-:W-:Y:S02]  /*0420*/  UISETP.EQ.U32.AND UP2, UPT, UR8, URZ, UPT ;  /* 0x000000ff0800728c */ /* 0x000fe4000bf42070 */
[----:B------:R-:W-:Y:S02]  /*0430*/  UPLOP3.LUT UP4, UPT, UPT, UPT, UPT, 0x80, 0x8 ;  /* 0x000000000008789c */ /* 0x000fe40003f8f070 */
[----:B---3--:R-:W-:-:S04]  /*0440*/  UISETP.NE.U32.AND UP0, UPT, UR4, URZ, UPT ;  /* 0x000000ff0400728c */ /* 0x008fc8000bf05070 */
[----:B------:R-:W-:-:S04]  /*0450*/  UISETP.NE.AND.EX UP1, UPT, UR5, URZ, UPT, UP0 ;  /* 0x000000ff0500728c */ /* 0x000fc8000bf25300 */
[----:B------:R-:W-:-:S04]  /*0460*/  UISETP.EQ.OR.EX UP3, UPT, UR9, URZ, !UP1, UP2 ;  /* 0x000000ff0900728c */ /* 0x000fc8000cf62720 */
[----:B------:R-:W-:-:S06]  /*0470*/  UP2UR UR4, UPR, URZ, 0x8 ;  /* 0x00000008ff047883 */ /* 0x000fcc0008000000 */
[----:B------:R-:W-:Y:S01]  /*0480*/  MOV R160, UR4 ;  /* 0x0000000400a07c02 */ /* 0x000fe20008000f00 */
[----:B------:R-:W-:Y:S06]  /*0490*/  BRA.U !UP3, `(.L_x_8) ;  /* 0x000000010b207547 */ /* 0x000fec000b800000 */
[----:B------:R-:W-:Y:S01]  /*04a0*/  UISETP.NE.U32.AND UP2, UPT, UR8, URZ, UPT ;  /* 0x000000ff0800728c */ /* 0x000fe2000bf45070 */
[----:B-----5:R-:W-:Y:S01]  /*04b0*/  FSETP.NEU.AND P0, PT, R73, RZ, PT ;  /* 0x000000ff4900720b */ /* 0x020fe20003f0d000 */
[----:B------:R-:W-:Y:S02]  /*04c0*/  USEL UR4, URZ, 0xffffffff, UP1 ;  /* 0xffffffffff047887 */ /* 0x000fe40008800000 */
[----:B------:R-:W-:-:S10]  /*04d0*/  UISETP.NE.AND.EX UP2, UPT, UR9, URZ, UPT, UP2 ;  /* 0x000000ff0900728c */ /* 0x000fd4000bf45320 */
[----:B------:R-:W-:Y:S01]  /*04e0*/  VOTEU.ANY UP0, P0 ;  /* 0x0000000000ff7886 */ /* 0x000fe20000000100 */
[----:B------:R-:W-:-:S04]  /*04f0*/  @!UP2 USEL UR4, URZ, 0xffffffff, UP0 ;  /* 0xffffffffff04a887 */ /* 0x000fc80008000000 */
[----:B------:R-:W-:-:S04]  /*0500*/  ULOP3.LUT UR4, UR4, 0x1, URZ, 0xc0, !UPT ;  /* 0x0000000104047892 */ /* 0x000fc8000f8ec0ff */
[----:B------:R-:W-:-:S11]  /*0510*/  UISETP.NE.U32.AND UP4, UPT, UR4, 0x1, UPT ;  /* 0x000000010400788c */ /* 0x000fd6000bf85070 */
.L_x_8:
[----:B------:R-:W3:Y:S01]  /*0520*/  SHFL.IDX PT, R0, R159, RZ, 0x1f ;  /* 0x00001fff9f007589 */ /* 0x000ee200000e0000 */
[----:B------:R-:W-:-:S04]  /*0530*/  UISETP.NE.AND UP0, UPT, UR21, 0x2, UPT ;  /* 0x000000021500788c */ /* 0x000fc8000bf05270 */
[----:B------:R-:W-:Y:S02]  /*0540*/  UISETP.EQ.AND UP2, UPT, UR27, URZ, !UP0 ;  /* 0x000000ff1b00728c */ /* 0x000fe4000c742270 */
[----:B------:R-:W-:-:S04]  /*0550*/  USEL UR37, URZ, 0x1, UP0 ;  /* 0x00000001ff257887 */ /* 0x000fc80008000000 */
[----:B------:R-:W-:Y:S02]  /*0560*/  PLOP3.LUT P3, PT, P1, PT, UP2, 0x80, 0x8 ;  /* 0x000000000008781c */ /* 0x000fe40000f6f028 */
[----:B---3--:R-:W-:-:S13]  /*0570*/  ISETP.NE.AND P0, PT, R0, RZ, PT ;  /* 0x000000ff0000720c */ /* 0x008fda0003f05270 */
[----:B------:R-:W-:Y:S05]  /*0580*/  @P0 BRA `(.L_x_9) ;  /* 0x0000000400400947 */ /* 0x000fea0003800000 */
[----:B------:R-:W-:Y:S01]  /*0590*/  ELECT P0, URZ, PT ;  /* 0x0000000000ff782f */ /* 0x000fe20003800000 */
[----:B------:R-:W-:-:S12]  /*05a0*/  BSSY.RECONVERGENT B0, `(.L_x_9) ;  /* 0x000004e000007945 */ /* 0x000fd80003800200 */
[----:B------:R-:W-:Y:S05]  /*05b0*/  @!P0 BRA `(.L_x_10) ;  /* 0x0000000400308947 */ /* 0x000fea0003800000 */
[----:B------:R-:W-:Y:S01]  /*05c0*/  UMOV UR4, 0x400 ;  /* 0x0000040000047882 */ /* 0x000fe20000000000 */
[----:B------:R-:W-:Y:S01]  /*05d0*/  UMOV UR8, 0x1 ;  /* 0x0000000100087882 */ /* 0x000fe20000000000 */
[----:B------:R-:W-:Y:S01]  /*05e0*/  UMOV UR6, 0x4 ;  /* 0x0000000400067882 */ /* 0x000fe20000000000 */
[----:B------:R-:W-:Y:S02]  /*05f0*/  ULEA UR4, UR48, UR4, 0x18 ;  /* 0x0000000430047291 */ /* 0x000fe4000f8ec0ff */
[----:B------:R-:W-:-:S04]  /*0600*/  UIADD3 UR8, UPT, UPT, -UR8, 0x100000, URZ ;  /* 0x0010000008087890 */ /* 0x000fc8000fffe1ff */
[----:B------:R-:W-:Y:S02]  /*0610*/  USHF.L.U32 UR9, UR8, 0xb, URZ ;  /* 0x0000000b08097899 */ /* 0x000fe400080006ff */
[----:B------:R-:W-:Y:S02]  /*0620*/  USHF.L.U32 UR8, UR8, 0x1, URZ ;  /* 0x0000000108087899 */ /* 0x000fe400080006ff */
[----:B------:R-:W-:-:S04]  /*0630*/  UIADD3 UR6, UPT, UPT, -UR6, 0x100000, URZ ;  /* 0x0010000006067890 */ /* 0x000fc8000fffe1ff */
[----:B------:R-:W-:Y:S02]  /*0640*/  USHF.L.U32 UR7, UR6, 0xb, URZ ;  /* 0x0000000b06077899 */ /* 0x000fe400080006ff */
[----:B------:R-:W-:Y:S01]  /*0650*/  USHF.L.U32 UR6, UR6, 0x1, URZ ;  /* 0x0000000106067899 */ /* 0x000fe200080006ff */
[----:B------:R-:W3:Y:S03]  /*0660*/  FENCE.VIEW.ASYNC.S ;  /* 0x00000000000073c6 */ /* 0x000ee60000000000 */
[----:B---3--:R3:W4:Y:S08]  /*0670*/  SYNCS.EXCH.64 URZ, [UR4], UR8 ;  /* 0x0000000804ff75b2 */ /* 0x0087300008000100 */
[----:B------:R3:W1:Y:S01]  /*0680*/  SYNCS.EXCH.64 URZ, [UR4+0x100], UR6 ;  /* 0x0001000604ff75b2 */ /* 0x0006620008000100 */
        /* <DEDUP_REMOVED lines=61> */
[----:B------:R3:W1:Y:S02]  /*0a60*/  SYNCS.EXCH.64 URZ, [UR4+0x1f8], UR6 ;  /* 0x0001f80604ff75b2 */ /* 0x0006640008000100 */
[----:B---34-:R-:W-:Y:S01]  /*0a70*/  NOP ;  /* 0x0000000000007918 */ /* 0x018fe20000000000 */
.L_x_10:
[----:B------:R-:W-:Y:S05]  /*0a80*/  BSYNC.RECONVERGENT B0 ;  /* 0x0000000000007941 */ /* 0x000fea0003800200 */
.L_x_9:
[----:B------:R-:W3:Y:S01]  /*0a90*/  SHFL.IDX PT, R0, R159, RZ, 0x1f ;  /* 0x00001fff9f007589 */ /* 0x000ee200000e0000 */
[----:B------:R-:W-:Y:S01]  /*0aa0*/  NOP ;  /* 0x0000000000007918 */ /* 0x000fe20000000000 */
[----:B---3--:R-:W-:-:S13]  /*0ab0*/  ISETP.NE.AND P0, PT, R0, 0x1, PT ;  /* 0x000000010000780c */ /* 0x008fda0003f05270 */
[----:B------:R-:W-:Y:S05]  /*0ac0*/  @P0 BRA `(.L_x_11) ;  /* 0x0000000000440947 */ /* 0x000fea0003800000 */
        /* <DEDUP_REMOVED lines=10> */
[----:B------:R-:W-:Y:S01]  /*0b70*/  ELECT P0, URZ, PT ;  /* 0x0000000000ff782f */ /* 0x000fe20003800000 */
[----:B------:R-:W3:Y:S02]  /*0b80*/  FENCE.VIEW.ASYNC.S ;  /* 0x00000000000073c6 */ /* 0x000ee40000000000 */
[----:B---3--:R3:W4:Y:S08]  /*0b90*/  SYNCS.EXCH.64 URZ, [UR4+0x200], UR8 ;  /* 0x0002000804ff75b2 */ /* 0x0087300008000100 */
[----:B------:R3:W1:Y:S01]  /*0ba0*/  SYNCS.EXCH.64 URZ, [UR4+0x210], UR6 ;  /* 0x0002100604ff75b2 */ /* 0x0006620008000100 */
[----:B------:R3:W1:Y:S01]  /*0bb0*/  SYNCS.EXCH.64 URZ, [UR4+0x208], UR8 ;  /* 0x0002080804ff75b2 */ /* 0x0006620008000100 */
[----:B------:R3:W1:Y:S01]  /*0bc0*/  SYNCS.EXCH.64 URZ, [UR4+0x218], UR6 ;  /* 0x0002180604ff75b2 */ /* 0x0006620008000100 */
[----:B------:R-:W-:Y:S01]  /*0bd0*/  NOP ;  /* 0x0000000000007918 */ /* 0x000fe20000000000 */
.L_x_11:
[----:B------:R-:W2:Y:S01]  /*0be0*/  SHFL.IDX PT, R0, R159, RZ, 0x1f ;  /* 0x00001fff9f007589 */ /* 0x000ea200000e0000 */
[----:B------:R-:W-:Y:S01]  /*0bf0*/  NOP ;  /* 0x0000000000007918 */ /* 0x000fe20000000000 */
[----:B--2---:R-:W-:-:S13]  /*0c00*/  ISETP.NE.AND P0, PT, R0, 0x3, PT ;  /* 0x000000030000780c */ /* 0x004fda0003f05270 */
[----:B------:R-:W-:Y:S05]  /*0c10*/  @P0 BRA `(.L_x_12) ;  /* 0x00000000002c0947 */ /* 0x000fea0003800000 */
[----:B---3--:R-:W-:Y:S01]  /*0c20*/  UMOV UR6, 0x400 ;  /* 0x0000040000067882 */ /* 0x008fe20000000000 */
[----:B------:R-:W-:Y:S01]  /*0c30*/  UMOV UR4, 0x20 ;  /* 0x0000002000047882 */ /* 0x000fe20000000000 */
[----:B------:R-:W-:Y:S02]  /*0c40*/  ULEA UR6, UR48, UR6, 0x18 ;  /* 0x0000000630067291 */ /* 0x000fe4000f8ec0ff */
[----:B------:R-:W-:-:S04]  /*0c50*/  UIADD3 UR4, UPT, UPT, -UR4, 0x100000, URZ ;  /* 0x0010000004047890 */ /* 0x000fc8000fffe1ff */
[----:B------:R-:W-:Y:S02]  /*0c60*/  USHF.L.U32 UR5, UR4, 0xb, URZ ;  /* 0x0000000b04057899 */ /* 0x000fe400080006ff */
[----:B------:R-:W-:Y:S01]  /*0c70*/  USHF.L.U32 UR4, UR4, 0x1, URZ ;  /* 0x0000000104047899 */ /* 0x000fe200080006ff */
[----:B------:R-:W-:Y:S01]  /*0c80*/  ELECT P0, URZ, PT ;  /* 0x0000000000ff782f */ /* 0x000fe20003800000 */
[----:B------:R-:W2:Y:S10]  /*0c90*/  FENCE.VIEW.ASYNC.S ;  /* 0x00000000000073c6 */ /* 0x000eb40000000000 */
[----:B--2---:R2:W3:Y:S01]  /*0ca0*/  SYNCS.EXCH.64 URZ, [UR6+0x220], UR4 ;  /* 0x0002200406ff75b2 */ /* 0x0044e20008000100 */
[----:B------:R2:W1:Y:S01]  /*0cb0*/  SYNCS.EXCH.64 URZ, [UR6+0x228], UR4 ;  /* 0x0002280406ff75b2 */ /* 0x0004620008000100 */
[----:B------:R-:W-:Y:S01]  /*0cc0*/  NOP ;  /* 0x0000000000007918 */ /* 0x000fe20000000000 */
.L_x_12:
[----:B------:R-:W4:Y:S01]  /*0cd0*/  SHFL.IDX PT, R0, R159, RZ, 0x1f ;  /* 0x00001fff9f007589 */ /* 0x000f2200000e0000 */
[----:B------:R-:W-:Y:S01]  /*0ce0*/  NOP ;  /* 0x0000000000007918 */ /* 0x000fe20000000000 */
[----:B----4-:R-:W-:-:S13]  /*0cf0*/  ISETP.NE.AND P0, PT, R0, 0x4, PT ;  /* 0x000000040000780c */ /* 0x010fda0003f05270 */
[----:B------:R-:W-:Y:S05]  /*0d00*/  @P0 BRA `(.L_x_13) ;  /* 0x0000000000480947 */ /* 0x000fea0003800000 */
[----:B--23--:R-:W-:Y:S01]  /*0d10*/  UMOV UR4, 0x720 ;  /* 0x0000072000047882 */ /* 0x00cfe20000000000 */
[----:B------:R-:W-:Y:S01]  /*0d20*/  UMOV UR6, 0x400 ;  /* 0x0000040000067882 */ /* 0x000fe20000000000 */
[----:B------:R-:W-:Y:S01]  /*0d30*/  USEL UR4, UR4, 0x620, UP4 ;  /* 0x0000062004047887 */ /* 0x000fe2000a000000 */
        /* <DEDUP_REMOVED lines=9> */
[----:B------:R-:W2:Y:S02]  /*0dd0*/  FENCE.VIEW.ASYNC.S ;  /* 0x00000000000073c6 */ /* 0x000ea40000000000 */
[----:B--2---:R4:W2:Y:S08]  /*0de0*/  SYNCS.EXCH.64 URZ, [UR6+0x230], UR8 ;  /* 0x0002300806ff75b2 */ /* 0x0048b00008000100 */
[----:B------:R4:W3:Y:S01]  /*0df0*/  SYNCS.EXCH.64 URZ, [UR6+0x240], UR4 ;  /* 0x0002400406ff75b2 */ /* 0x0008e20008000100 */
[----:B------:R4:W1:Y:S01]  /*0e00*/  SYNCS.EXCH.64 URZ, [UR6+0x238], UR8 ;  /* 0x0002380806ff75b2 */ /* 0x0008620008000100 */
[----:B------:R4:W1:Y:S02]  /*0e10*/  SYNCS.EXCH.64 URZ, [UR6+0x248], UR4 ;  /* 0x0002480406ff75b2 */ /* 0x0008640008000100 */
[----:B----4-:R-:W-:Y:S01]  /*0e20*/  NOP ;  /* 0x0000000000007918 */ /* 0x010fe20000000000 */
.L_x_13:
[----:B------:R-:W4:Y:S01]  /*0e30*/  SHFL.IDX PT, R0, R159, RZ, 0x1f ;  /* 0x00001fff9f007589 */ /* 0x000f2200000e0000 */
[----:B------:R-:W-:Y:S01]  /*0e40*/  NOP ;  /* 0x0000000000007918 */ /* 0x000fe20000000000 */
[----:B----4-:R-:W-:-:S13]  /*0e50*/  ISETP.NE.AND P0, PT, R0, 0x5, PT ;  /* 0x000000050000780c */ /* 0x010fda0003f05270 */
[----:B------:R-:W-:Y:S05]  /*0e60*/  @P0 BRA `(.L_x_14) ;  /* 0x0000000000540947 */ /* 0x000fea0003800000 */
[----:B--23--:R-:W-:Y:S01]  /*0e70*/  UMOV UR4, 0x400 ;  /* 0x0000040000047882 */ /* 0x00cfe20000000000 */
        /* <DEDUP_REMOVED lines=14> */
[----:B------:R4:W1:Y:S01]  /*0f60*/  SYNCS.EXCH.64 URZ, [UR4+0x278], UR8 ;  /* 0x0002780804ff75b2 */ /* 0x0008620008000100 */
[----:B------:R4:W1:Y:S01]  /*0f70*/  SYNCS.EXCH.64 URZ, [UR4+0x260], UR6 ;  /* 0x0002600604ff75b2 */ /* 0x0008620008000100 */
[----:B------:R4:W1:Y:S01]  /*0f80*/  SYNCS.EXCH.64 URZ, [UR4+0x280], UR8 ;  /* 0x0002800804ff75b2 */ /* 0x0008620008000100 */
[----:B------:R4:W1:Y:S01]  /*0f90*/  SYNCS.EXCH.64 URZ, [UR4+0x268], UR6 ;  /* 0x0002680604ff75b2 */ /* 0x0008620008000100 */
[----:B------:R4:W1:Y:S02]  /*0fa0*/  SYNCS.EXCH.64 URZ, [UR4+0x288], UR8 ;  /* 0x0002880804ff75b2 */ /* 0x0008640008000100 */
[----:B----4-:R-:W-:Y:S01]  /*0fb0*/  NOP ;  /* 0x0000000000007918 */ /* 0x010fe20000000000 */
.L_x_14:
[----:B------:R-:W4:Y:S01]  /*0fc0*/  SHFL.IDX PT, R0, R159, RZ, 0x1f ;  /* 0x00001fff9f007589 */ /* 0x000f2200000e0000 */
[----:B------:R-:W-:Y:S01]  /*0fd0*/  ISETP.NE.OR P1, PT, RZ, UR21, !P1 ;  /* 0x00000015ff007c0c */ /* 0x000fe2000cf25670 */
[----:B------:R-:W-:Y:S01]  /*0fe0*/  NOP ;  /* 0x0000000000007918 */ /* 0x000fe20000000000 */
[----:B----4-:R-:W-:-:S13]  /*0ff0*/  ISETP.NE.AND P0, PT, R0, 0x3, PT ;  /* 0x000000030000780c */ /* 0x010fda0003f05270 */
[----:B------:R-:W-:Y:S05]  /*1000*/  @P0 BRA `(.L_x_15) ;  /* 0x0000000000340947 */ /* 0x000fea0003800000 */
[----:B--23--:R-:W-:Y:S01]  /*1010*/  UMOV UR4, 0x400 ;  /* 0x0000040000047882 */ /* 0x00cfe20000000000 */
[----:B------:R-:W-:Y:S01]  /*1020*/  UMOV UR6, 0x20 ;  /* 0x0000002000067882 */ /* 0x000fe20000000000 */
[----:B------:R-:W-:Y:S02]  /*1030*/  ULEA UR4, UR48, UR4, 0x18 ;  /* 0x0000000430047291 */ /* 0x000fe4000f8ec0ff */
[----:B------:R-:W-:-:S04]  /*1040*/  UIADD3 UR6, UPT, UPT, -UR6, 0x100000, URZ ;  /* 0x0010000006067890 */ /* 0x000fc8000fffe1ff */
[----:B------:R-:W-:Y:S02]  /*1050*/  USHF.L.U32 UR7, UR6, 0xb, URZ ;  /* 0x0000000b06077899 */ /* 0x000fe400080006ff */
[----:B------:R-:W-:Y:S01]  /*1060*/  USHF.L.U32 UR6, UR6, 0x1, URZ ;  /* 0x0000000106067899 */ /* 0x000fe200080006ff */
[----:B------:R-:W-:Y:S01]  /*1070*/  ELECT P0, URZ, PT ;  /* 0x0000000000ff782f */ /* 0x000fe20003800000 */
[----:B------:R-:W2:Y:S10]  /*1080*/  FENCE.VIEW.ASYNC.S ;  /* 0x00000000000073c6 */ /* 0x000eb40000000000 */
[----:B--2---:R4:W2:Y:S01]  /*1090*/  SYNCS.EXCH.64 URZ, [UR4+0x290], UR6 ;  /* 0x0002900604ff75b2 */ /* 0x0048a20008000100 */
[----:B------:R4:W3:Y:S01]  /*10a0*/  SYNCS.EXCH.64 URZ, [UR4+0x2a0], UR6 ;  /* 0x0002a00604ff75b2 */ /* 0x0008e20008000100 */
[----:B------:R4:W1:Y:S01]  /*10b0*/  SYNCS.EXCH.64 URZ, [UR4+0x298], UR6 ;  /* 0x0002980604ff75b2 */ /* 0x0008620008000100 */
[----:B------:R4:W1:Y:S02]  /*10c0*/  SYNCS.EXCH.64 URZ, [UR4+0x2a8], UR6 ;  /* 0x0002a80604ff75b2 */ /* 0x0008640008000100 */
[----:B----4-:R-:W-:Y:S01]  /*10d0*/  NOP ;  /* 0x0000000000007918 */ /* 0x010fe20000000000 */
.L_x_15:
[----:B------:R-:W-:Y:S01]  /*10e0*/  VOTEU.ALL UP0, P1 ;  /* 0x0000000000ff7886 */ /* 0x000fe20000800000 */
[----:B--23--:R-:W-:Y:S01]  /*10f0*/  UMOV UR4, 0x20 ;  /* 0x0000002000047882 */ /* 0x00cfe20000000000 */
[----:B------:R-:W2:Y:S01]  /*1100*/  LDCU UR7, c[0x0][0x36c] ;  /* 0x00006d80ff0777ac */ /* 0x000ea20008000800 */
[----:B------:R-:W-:Y:S01]  /*1110*/  NOP ;  /* 0x0000000000007918 */ /* 0x000fe20000000000 */
[----:B------:R-:W-:Y:S01]  /*1120*/  LOP3.LUT R0, R170, 0x1f, RZ, 0xc0, !PT ;  /* 0x0000001faa007812 */ /* 0x000fe200078ec0ff */
[----:B------:R-:W-:Y:S01]  /*1130*/  @!UP0 UMOV UR6, 0x400 ;  /* 0x0000040000068882 */ /* 0x000fe20000000000 */
[----:B------:R-:W-:-:S04]  /*1140*/  @!UP0 UIADD3 UR4, UPT, UPT, -UR4, 0x100000, URZ ;  /* 0x0010000004048890 */ /* 0x000fc8000fffe1ff */
[----:B------:R-:W-:Y:S02]  /*1150*/  @!UP0 USHF.L.U32 UR5, UR4, 0xb, URZ ;  /* 0x0000000b04058899 */ /* 0x000fe400080006ff */
[----:B------:R-:W-:Y:S02]  /*1160*/  @!UP0 USHF.L.U32 UR4, UR4, 0x1, URZ ;  /* 0x0000000104048899 */ /* 0x000fe400080006ff */
[----:B------:R-:W-:Y:S01]  /*1170*/  @!UP0 ULEA UR6, UR48, UR6, 0x18 ;  /* 0x0000000630068291 */ /* 0x000fe2000f8ec0ff */
[----:B------:R-:W-:Y:S01]  /*1180*/  VOTEU.ALL UP0, P1 ;  /* 0x0000000000ff7886 */ /* 0x000fe20000800000 */
[----:B------:R-:W-:Y:S02]  /*1190*/  UISETP.NE.AND UP5, UPT, UR21, URZ, UPT ;  /* 0x000000ff1500728c */ /* 0x000fe4000bfa5270 */
[----:B--2---:R-:W-:Y:S01]  /*11a0*/  UISETP.EQ.U32.AND UP6, UPT, UR7, 0x1, UPT ;  /* 0x000000010700788c */ /* 0x004fe2000bfc2070 */
[----:B------:R-:W2:Y:S07]  /*11b0*/  FENCE.VIEW.ASYNC.S ;  /* 0x00000000000073c6 */ /* 0x000eae0000000000 */
[----:B--2---:R2:W3:Y:S01]  /*11c0*/  @!UP0 SYNCS.EXCH.64 URZ, [UR6+0x2b0], UR4 ;  /* 0x0002b00406ff85b2 */ /* 0x0044e20008000100 */
[----:B------:R-:W-:Y:S05]  /*11d0*/  BRA.U !UP6, `(.L_x_16) ;  /* 0x000000010e087547 */ /* 0x000fea000b800000 */
[----:B-1-3--:R-:W-:Y:S01]  /*11e0*/  UCGABAR_ARV ;  /* 0x00000000000079c7 */ /* 0x00afe20008000000 */
[----:B------:R-:W-:Y:S05]  /*11f0*/  BRA `(.L_x_17) ;  /* 0x0000000000047947 */ /* 0x000fea0003800000 */
.L_x_16:
[----:B-1-3--:R-:W-:Y:S01]  /*1200*/  NOP ;  /* 0x0000000000007918 */ /* 0x00afe20000000000 */
.L_x_17:
[----:B------:R-:W1:Y:S01]  /*1210*/  S2UR UR25, SR_CTAID.X ;  /* 0x00000000001979c3 */ /* 0x000e620000002500 */
[----:B------:R-:W-:-:S05]  /*1220*/  CS2R.32 R3, SR_CgaSize ;  /* 0x0000000000037805 */ /* 0x000fca0000008a00 */
[----:B------:R-:W-:-:S05]  /*1230*/  IMAD R3, R3, -0xa0, RZ ;  /* 0xffffff6003037824 */ /* 0x000fca00078e02ff */
[----:B--2---:R-:W-:-:S14]  /*1240*/  R2UR UR5, R3 ;  /* 0x00000000030572ca */ /* 0x004fdc00000e0000 */
[----:B------:R-:W2:Y:S01]  /*1250*/  LDCU UR5, c[0x0][UR5+0x2b0] ;  /* 0x00005600050577ac */ /* 0x000ea20008000800 */
[----:B------:R-:W-:-:S05]  /*1260*/  CS2R.32 R3, SR_CgaSize ;  /* 0x0000000000037805 */ /* 0x000fca0000008a00 */
[----:B------:R-:W-:-:S05]  /*1270*/  IMAD R3, R3, -0xa0, RZ ;  /* 0xffffff6003037824 */ /* 0x000fca00078e02ff */
[----:B------:R-:W-:-:S14]  /*1280*/  R2UR UR4, R3 ;  /* 0x00000000030472ca */ /* 0x000fdc00000e0000 */
[----:B------:R-:W3:Y:S01]  /*1290*/  LDCU UR4, c[0x0][UR4+0x2b4] ;  /* 0x00005680040477ac */ /* 0x000ee20008000800 */
[----:B------:R-:W4:Y:S01]  /*12a0*/  S2UR UR32, SR_CTAID.Y ;  /* 0x00000000002079c3 */ /* 0x000f220000002600 */
[----:B------:R-:W-:-:S05]  /*12b0*/  CS2R.32 R3, SR_CgaSize ;  /* 0x0000000000037805 */ /* 0x000fca0000008a00 */
[----:B------:R-:W-:-:S05]  /*12c0*/  IMAD R3, R3, -0xa0, RZ ;  /* 0xffffff6003037824 */ /* 0x000fca00078e02ff */
[----:B------:R-:W-:-:S14]  /*12d0*/  R2UR UR59, R3 ;  /* 0x00000000033b72ca */ /* 0x000fdc00000e0000 */
[----:B------:R-:W3:Y:S01]  /*12e0*/  LDCU UR59, c[0x0][UR59+0x2a0] ;  /* 0x000054003b3b77ac */ /* 0x000ee20008000800 */
[----:B------:R-:W-:-:S05]  /*12f0*/  CS2R.32 R3, SR_CgaSize ;  /* 0x0000000000037805 */ /* 0x000fca0000008a00 */
[----:B------:R-:W-:-:S05]  /*1300*/  IMAD R3, R3, -0xa0, RZ ;  /* 0xffffff6003037824 */ /* 0x000fca00078e02ff */
[----:B------:R-:W-:-:S14]  /*1310*/  R2UR UR62, R3 ;  /* 0x00000000033e72ca */ /* 0x000fdc00000e0000 */
[----:B------:R-:W3:Y:S01]  /*1320*/  LDCU UR62, c[0x0][UR62+0x2a4] ;  /* 0x000054803e3e77ac */ /* 0x000ee20008000800 */
[----:B------:R-:W-:Y:S01]  /*1330*/  UISETP.GT.U32.AND UP0, UPT, UR27, 0xffff, UPT ;  /* 0x0000ffff1b00788c */ /* 0x000fe2000bf04070 */
[----:B------:R-:W3:Y:S01]  /*1340*/  LDCU UR22, c[0x0][0xb24] ;  /* 0x00016480ff1677ac */ /* 0x000ee20008000800 */
[----:B------:R-:W3:Y:S01]  /*1350*/  LDCU UR42, c[0x0][0xb24] ;  /* 0x00016480ff2a77ac */ /* 0x000ee20008000800 */
[----:B-1----:R-:W-:Y:S01]  /*1360*/  I2FP.F32.U32 R3, UR25 ;  /* 0x0000001900037c45 */ /* 0x002fe20008201000 */
[----:B------:R-:W1:Y:S04]  /*1370*/  LDCU UR26, c[0x0][0xb30] ;  /* 0x00016600ff1a77ac */ /* 0x000e680008000800 */
[----:B--2---:R-:W-:Y:S01]  /*1380*/  FMUL R3, R3, UR5 ;  /* 0x0000000503037c20 */ /* 0x004fe20008400000 */
[----:B------:R-:W-:Y:S01]  /*1390*/  USEL UR5, UR27, 0xffff, !UP0 ;  /* 0x0000ffff1b057887 */ /* 0x000fe2000c000000 */
[----:B----4-:R-:W-:Y:S01]  /*13a0*/  I2FP.F32.U32 R2, UR32 ;  /* 0x0000002000027c45 */ /* 0x010fe20008201000 */
[----:B------:R-:W-:-:S03]  /*13b0*/  USHF.L.U32 UR28, UR48, 0x8, URZ ;  /* 0x00000008301c7899 */ /* 0x000fc600080006ff */
[----:B------:R-:W2:Y:S01]  /*13c0*/  F2I.U32.TRUNC.NTZ R3, R3 ;  /* 0x0000000300037305 */ /* 0x000ea2000020f000 */
[----:B------:R-:W-:Y:S01]  /*13d0*/  ULOP3.LUT UR24, UR5, 0xffff, URZ, 0xc0, !UPT ;  /* 0x0000ffff05187892 */ /* 0x000fe2000f8ec0ff */
[----:B---3--:R-:W-:-:S06]  /*13e0*/  FMUL R2, R2, UR4 ;  /* 0x0000000402027c20 */ /* 0x008fcc0008400000 */
[----:B------:R-:W3:Y:S01]  /*13f0*/  F2I.U32.TRUNC.NTZ R2, R2 ;  /* 0x0000000200027305 */ /* 0x000ee2000020f000 */
[----:B--2---:R-:W-:Y:S02]  /*1400*/  R2UR UR4, R3 ;  /* 0x00000000030472ca */ /* 0x004fe400000e0000 */
[----:B------:R-:W-:Y:S02]  /*1410*/  PRMT R3, RZ, 0x7610, R3 ;  /* 0x00007610ff037816 */ /* 0x000fe40000000003 */
[----:B---3--:R-:W-:Y:S02]  /*1420*/  R2UR UR6, R2 ;  /* 0x00000000020672ca */ /* 0x008fe400000e0000 */
[----:B------:R-:W-:-:S07]  /*1430*/  PRMT R2, RZ, 0x7610, R2 ;  /* 0x00007610ff027816 */ /* 0x000fce0000000002 */
[----:B------:R-:W-:-:S04]  /*1440*/  UIADD3 UR5, UPT, UPT, -UR4, URZ, URZ ;  /* 0x000000ff04057290 */ /* 0x000fc8000fffe1ff */
[----:B------:R-:W-:Y:S02]  /*1450*/  UIMAD UR59, UR59, UR5, UR25 ;  /* 0x000000053b3b72a4 */ /* 0x000fe4000f8e0219 */
[----:B------:R-:W-:-:S04]  /*1460*/  UIADD3 UR4, UPT, UPT, -UR6, URZ, URZ ;  /* 0x000000ff06047290 */ /* 0x000fc8000fffe1ff */
[----:B------:R-:W-:Y:S01]  /*1470*/  UIMAD UR62, UR62, UR4, UR32 ;  /* 0x000000043e3e72a4 */ /* 0x000fe2000f8e0220 */
[----:B-1----:R-:W-:Y:S11]  /*1480*/  BRA.U UP5, `(.L_x_18) ;  /* 0x0000000105647547 */ /* 0x002ff6000b800000 */
[----:B------:R-:W-:Y:S02]  /*1490*/  UISETP.NE.AND UP0, UPT, UR62, URZ, UPT ;  /* 0x000000ff3e00728c */ /* 0x000fe4000bf05270 */
[----:B------:R-:W-:Y:S02]  /*14a0*/  ULOP3.LUT UR4, UR59, 0x2, URZ, 0x3c, !UPT ;  /* 0x000000023b047892 */ /* 0x000fe4000f8e3cff */
[----:B------:R-:W-:Y:S02]  /*14b0*/  UISETP.GT.U32.AND UP2, UPT, UR59, 0x1, UP0 ;  /* 0x000000013b00788c */ /* 0x000fe40008744070 */
[----:B------:R-:W-:Y:S02]  /*14c0*/  ULOP3.LUT UR5, UR59, 0x4, URZ, 0x3c, !UPT ;  /* 0x000000043b057892 */ /* 0x000fe4000f8e3cff */
[----:B------:R-:W-:Y:S02]  /*14d0*/  USEL UR8, URZ, 0x1, UP2 ;  /* 0x00000001ff087887 */ /* 0x000fe40009000000 */
[----:B------:R-:W-:-:S02]  /*14e0*/  USEL UR7, URZ, 0x2, UP2 ;  /* 0x00000002ff077887 */ /* 0x000fc40009000000 */
[----:B------:R-:W-:Y:S02]  /*14f0*/  UISETP.GT.U32.AND UP2, UPT, UR4, 0x1, UP0 ;  /* 0x000000010400788c */ /* 0x000fe40008744070 */
[----:B------:R-:W-:Y:S02]  /*1500*/  ULOP3.LUT UR4, UR59, 0x6, URZ, 0x3c, !UPT ;  /* 0x000000063b047892 */ /* 0x000fe4000f8e3cff */
[----:B------:R-:W-:Y:S02]  /*1510*/  USEL UR6, URZ, 0x4, UP2 ;  /* 0x00000004ff067887 */ /* 0x000fe40009000000 */
[----:B------:R-:W-:Y:S02]  /*1520*/  USEL UR9, URZ, 0x8, UP2 ;  /* 0x00000008ff097887 */ /* 0x000fe40009000000 */
[----:B------:R-:W-:Y:S02]  /*1530*/  UISETP.GT.U32.AND UP2, UPT, UR5, 0x1, UP0 ;  /* 0x000000010500788c */ /* 0x000fe40008744070 */
[----:B------:R-:W-:-:S02]  /*1540*/  UISETP.GT.U32.AND UP0, UPT, UR4, 0x1, UP0 ;  /* 0x000000010400788c */ /* 0x000fc40008704070 */
[----:B------:R-:W-:Y:S02]  /*1550*/  USEL UR4, URZ, 0x10, UP2 ;  /* 0x00000010ff047887 */ /* 0x000fe40009000000 */
[----:B------:R-:W-:Y:S02]  /*1560*/  UIADD3 UR5, UPT, UPT, UR6, UR7, UR8 ;  /* 0x0000000706057290 */ /* 0x000fe4000fffe008 */
[----:B------:R-:W-:Y:S02]  /*1570*/  USEL UR7, URZ, 0x40, UP0 ;  /* 0x00000040ff077887 */ /* 0x000fe40008000000 */
[----:B------:R-:W-:Y:S02]  /*1580*/  USEL UR8, URZ, 0x20, UP2 ;  /* 0x00000020ff087887 */ /* 0x000fe40009000000 */
[----:B------:R-:W-:Y:S02]  /*1590*/  UIADD3 UR5, UPT, UPT, UR4, UR5, UR9 ;  /* 0x0000000504057290 */ /* 0x000fe4000fffe009 */
[----:B------:R-:W-:-:S02]  /*15a0*/  ULOP3.LUT UR4, UR59, 0xfffffffe, URZ, 0xc0, !UPT ;  /* 0xfffffffe3b047892 */ /* 0x000fc4000f8ec0ff */
[----:B------:R-:W-:Y:S02]  /*15b0*/  USEL UR6, URZ, 0x80, UP0 ;  /* 0x00000080ff067887 */ /* 0x000fe40008000000 */
[----:B------:R-:W-:-:S03]  /*15c0*/  UIADD3 UR5, UPT, UPT, UR7, UR5, UR8 ;  /* 0x0000000507057290 */ /* 0x000fc6000fffe008 */
[----:B------:R-:W-:Y:S01]  /*15d0*/  UMOV UR7, 0x3 ;  /* 0x0000000300077882 */ /* 0x000fe20000000000 */
[----:B------:R-:W-:Y:S02]  /*15e0*/  UIADD3 UR5, UPT, UPT, UR5, UR6, URZ ;  /* 0x0000000605057290 */ /* 0x000fe4000fffe0ff */
[----:B------:R-:W-:-:S04]  /*15f0*/  USHF.L.U32 UR4, UR7, UR4, URZ ;  /* 0x0000000407047299 */ /* 0x000fc800080006ff */
[----:B------:R-:W-:Y:S02]  /*1600*/  MOV R3, UR5 ;  /* 0x0000000500037c02 */ /* 0x000fe40008000f00 */
[----:B------:R-:W-:-:S07]  /*1610*/  MOV R2, UR4 ;  /* 0x0000000400027c02 */ /* 0x000fce0008000f00 */
.L_x_18:
[----:B------:R-:W1:Y:S01]  /*1620*/  S2UR UR36, SR_CTAID.Z ;  /* 0x00000000002479c3 */ /* 0x000e620000002700 */
[----:B------:R-:W-:Y:S01]  /*1630*/  UISETP.GE.AND UP0, UPT, UR22, 0x1, UPT ;  /* 0x000000011600788c */ /* 0x000fe2000bf06270 */
[----:B------:R-:W-:Y:S01]  /*1640*/  UMOV UR30, 0x55 ;  /* 0x00000055001e7882 */ /* 0x000fe20000000000 */
[----:B------:R-:W-:-:S07]  /*1650*/  UMOV UR20, UR25 ;  /* 0x0000001900147c82 */ /* 0x000fce0008000000 */
[----:B------:R-:W-:Y:S05]  /*1660*/  BRA.U !UP0, `(.L_x_19) ;  /* 0x0000000108d47547 */ /* 0x000fea000b800000 */
[----:B------:R-:W2:Y:S01]  /*1670*/  LDCU.128 UR16, c[0x0][0xb10] ;  /* 0x00016200ff1077ac */ /* 0x000ea20008000c00 */
[----:B------:R-:W3:Y:S01]  /*1680*/  LDCU UR13, c[0x0][0x370] ;  /* 0x00006e00ff0d77ac */ /* 0x000ee20008000800 */
[----:B------:R-:W4:Y:S01]  /*1690*/  LDCU UR8, c[0x0][0x374] ;  /* 0x00006e80ff0877ac */ /* 0x000f220008000800 */
[----:B------:R-:W1:Y:S01]  /*16a0*/  LDCU UR23, c[0x0][0xb0c] ;  /* 0x00016180ff1777ac */ /* 0x000e620008000800 */
[----:B------:R-:W1:Y:S01]  /*16b0*/  LDCU UR20, c[0x0][0xb20] ;  /* 0x00016400ff1477ac */ /* 0x000e620008000800 */
[----:B--2---:R-:W-:Y:S01]  /*16c0*/  UIMAD.WIDE.U32 UR4, UR25, UR16, URZ ;  /* 0x00000010190472a5 */ /* 0x004fe2000f8e00ff */
[----:B------:R-:W2:Y:S01]  /*16d0*/  LDCU.64 UR14, c[0x0][0xb28] ;  /* 0x00016500ff0e77ac */ /* 0x000ea20008000a00 */
[----:B------:R-:W-:-:S05]  /*16e0*/  UISETP.NE.AND UP3, UPT, UR18, 0x1, UPT ;  /* 0x000000011200788c */ /* 0x000fca000bf65270 */
[----:B------:R-:W-:Y:S01]  /*16f0*/  UMOV UR4, UR5 ;  /* 0x0000000500047c82 */ /* 0x000fe20008000000 */
[----:B---3--:R-:W-:Y:S02]  /*1700*/  UIMAD.WIDE.U32 UR6, UR13, UR16, URZ ;  /* 0x000000100d0672a5 */ /* 0x008fe4000f8e00ff */
[----:B------:R-:W-:Y:S02]  /*1710*/  USHF.R.U32.HI UR9, URZ, UR17, UR4 ;  /* 0x00000011ff097299 */ /* 0x000fe40008011604 */
[----:B----4-:R-:W-:Y:S02]  /*1720*/  UIMAD.WIDE.U32 UR4, UR8, UR19, URZ ;  /* 0x00000013080472a5 */ /* 0x010fe4000f8e00ff */
[----:B-1----:R-:W-:Y:S01]  /*1730*/  UISETP.NE.AND UP0, UPT, UR23, 0x1, UPT ;  /* 0x000000011700788c */ /* 0x002fe2000bf05270 */
[----:B------:R-:W-:Y:S01]  /*1740*/  UMOV UR6, UR7 ;  /* 0x0000000700067c82 */ /* 0x000fe20008000000 */
[----:B------:R-:W-:-:S03]  /*1750*/  UISETP.NE.AND UP2, UPT, UR22, 0x1, UPT ;  /* 0x000000011600788c */ /* 0x000fc6000bf45270 */
[----:B------:R-:W-:Y:S01]  /*1760*/  UMOV UR4, UR5 ;  /* 0x0000000500047c82 */ /* 0x000fe20008000000 */
[----:B------:R-:W-:Y:S02]  /*1770*/  USEL UR12, UR25, UR9, !UP0 ;  /* 0x00000009190c7287 */ /* 0x000fe4000c000000 */
[----:B------:R-:W-:-:S03]  /*1780*/  @UP3 USHF.R.U32.HI UR8, URZ, UR20, UR4 ;  /* 0x00000014ff083299 */ /* 0x000fc60008011604 */
[----:B------:R-:W-:Y:S02]  /*1790*/  @UP0 USHF.R.U32.HI UR13, URZ, UR17, UR6 ;  /* 0x00000011ff0d0299 */ /* 0x000fe40008011606 */
[----:B------:R-:W-:Y:S02]  /*17a0*/  UIMAD.WIDE.U32 UR6, UR32, UR19, URZ ;  /* 0x00000013200672a5 */ /* 0x000fe4000f8e00ff */
[----:B--2---:R-:W-:Y:S02]  /*17b0*/  UIMAD.WIDE.U32 UR4, UR8, UR14, URZ ;  /* 0x0000000e080472a5 */ /* 0x004fe4000f8e00ff */
[----:B------:R-:W-:-:S03]  /*17c0*/  UIMAD.WIDE.U32 UR10, UR13, UR14, URZ ;  /* 0x0000000e0d0a72a5 */ /* 0x000fc6000f8e00ff */
[----:B------:R-:W-:Y:S02]  /*17d0*/  UMOV UR6, UR7 ;  /* 0x0000000700067c82 */ /* 0x000fe40008000000 */
[----:B------:R-:W-:Y:S01]  /*17e0*/  UMOV UR4, UR5 ;  /* 0x0000000500047c82 */ /* 0x000fe20008000000 */
[----:B------:R-:W-:Y:S02]  /*17f0*/  USHF.R.U32.HI UR6, URZ, UR20, UR6 ;  /* 0x00000014ff067299 */ /* 0x000fe40008011606 */
[----:B------:R-:W-:Y:S01]  /*1800*/  @UP2 USHF.R.U32.HI UR8, URZ, UR15, UR4 ;  /* 0x0000000fff082299 */ /* 0x000fe20008011604 */
[----:B------:R-:W-:Y:S01]  /*1810*/  UMOV UR5, UR11 ;  /* 0x0000000b00057c82 */ /* 0x000fe20008000000 */
[----:B------:R-:W-:Y:S02]  /*1820*/  USEL UR4, UR32, UR6, !UP3 ;  /* 0x0000000620047287 */ /* 0x000fe4000d800000 */
[----:B------:R-:W-:Y:S02]  /*1830*/  @UP2 USHF.R.U32.HI UR13, URZ, UR15, UR5 ;  /* 0x0000000fff0d2299 */ /* 0x000fe40008011605 */
[----:B------:R-:W-:-:S02]  /*1840*/  UIMAD UR5, UR8, UR22, URZ ;  /* 0x00000016080572a4 */ /* 0x000fc4000f8e02ff */
[----:B------:R-:W-:Y:S02]  /*1850*/  UIMAD UR8, UR13, UR22, URZ ;  /* 0x000000160d0872a4 */ /* 0x000fe4000f8e02ff */
[----:B------:R-:W-:Y:S02]  /*1860*/  UISETP.GE.AND UP0, UPT, UR4, UR5, UPT ;  /* 0x000000050400728c */ /* 0x000fe4000bf06270 */
[----:B------:R-:W-:Y:S02]  /*1870*/  UIMAD.WIDE.U32 UR6, UR4, UR14, URZ ;  /* 0x0000000e040672a5 */ /* 0x000fe4000f8e00ff */
[----:B------:R-:W-:Y:S02]  /*1880*/  UISETP.GE.OR UP0, UPT, UR12, UR8, UP0 ;  /* 0x000000080c00728c */ /* 0x000fe40008706670 */
[----:B------:R-:W-:Y:S02]  /*1890*/  UIMAD.WIDE.U32 UR8, UR12, UR14, URZ ;  /* 0x0000000e0c0872a5 */ /* 0x000fe4000f8e00ff */
[----:B------:R-:W-:Y:S01]  /*18a0*/  UIADD3 UR20, UPT, UPT, -UR12, URZ, URZ ;  /* 0x000000ff0c147290 */ /* 0x000fe2000fffe1ff */
[----:B------:R-:W-:Y:S01]  /*18b0*/  UMOV UR6, UR7 ;  /* 0x0000000700067c82 */ /* 0x000fe20008000000 */
[----:B------:R-:W-:-:S02]  /*18c0*/  UIADD3 UR7, UPT, UPT, -UR4, URZ, URZ ;  /* 0x000000ff04077290 */ /* 0x000fc4000fffe1ff */
[----:B------:R-:W-:-:S03]  /*18d0*/  USHF.R.U32.HI UR6, URZ, UR15, UR6 ;  /* 0x0000000fff067299 */ /* 0x000fc60008011606 */
[----:B------:R-:W-:Y:S01]  /*18e0*/  @!UP0 UMOV UR5, UR9 ;  /* 0x0000000900058c82 */ /* 0x000fe20008000000 */
[----:B------:R-:W-:Y:S02]  /*18f0*/  UIMAD UR32, UR18, UR7, UR32 ;  /* 0x00000007122072a4 */ /* 0x000fe4000f8e0220 */
[----:B------:R-:W-:Y:S02]  /*1900*/  USEL UR6, UR4, UR6, !UP2 ;  /* 0x0000000604067287 */ /* 0x000fe4000d000000 */
[----:B------:R-:W-:Y:S02]  /*1910*/  @!UP0 USHF.R.U32.HI UR5, URZ, UR15, UR5 ;  /* 0x0000000fff058299 */ /* 0x000fe40008011605 */
[----:B------:R-:W-:Y:S02]  /*1920*/  UIADD3 UR7, UPT, UPT, -UR6, URZ, URZ ;  /* 0x000000ff06077290 */ /* 0x000fe4000fffe1ff */
[----:B------:R-:W-:Y:S02]  /*1930*/  @!UP0 USEL UR5, UR12, UR5, !UP2 ;  /* 0x000000050c058287 */ /* 0x000fe4000d000000 */
[----:B------:R-:W-:-:S02]  /*1940*/  UIMAD UR7, UR22, UR7, UR4 ;  /* 0x00000007160772a4 */ /* 0x000fc4000f8e0204 */
[----:B------:R-:W-:Y:S02]  /*1950*/  @!UP0 UIADD3 UR6, UPT, UPT, UR6, -UR5, URZ ;  /* 0x8000000506068290 */ /* 0x000fe4000fffe0ff */
[----:B------:R-:W-:Y:S02]  /*1960*/  @!UP0 UIMAD UR7, UR7, UR13, UR5 ;  /* 0x0000000d070782a4 */ /* 0x000fe4000f8e0205 */
[----:B------:R-:W-:Y:S02]  /*1970*/  @!UP0 UIMAD UR4, UR6, UR22, UR12 ;  /* 0x00000016060482a4 */ /* 0x000fe4000f8e020c */
[----:B------:R-:W-:Y:S02]  /*1980*/  UIMAD UR20, UR23, UR20, UR25 ;  /* 0x00000014171472a4 */ /* 0x000fe4000f8e0219 */
[----:B------:R-:W-:Y:S01]  /*1990*/  UIMAD UR32, UR4, UR18, UR32 ;  /* 0x00000012042072a4 */ /* 0x000fe2000f8e0220 */
[----:B------:R-:W-:Y:S02]  /*19a0*/  @!UP0 UMOV UR12, UR7 ;  /* 0x00000007000c8c82 */ /* 0x000fe40008000000 */
[----:B------:R-:W-:-:S12]  /*19b0*/  UIMAD UR20, UR12, UR23, UR20 ;  /* 0x000000170c1472a4 */ /* 0x000fd8000f8e0214 */
.L_x_19:
[----:B------:R-:W-:Y:S02]  /*19c0*/  UISETP.NE.AND UP2, UPT, UR26, 0x1, UPT ;  /* 0x000000011a00788c */ /* 0x000fe4000bf45270 */
[----:B------:R-:W-:Y:S02]  /*19d0*/  UISETP.NE.AND UP0, UPT, UR21, 0x2, UPT ;  /* 0x000000021500788c */ /* 0x000fe4000bf05270 */
[----:B------:R-:W-:Y:S02]  /*19e0*/  ULOP3.LUT UR28, UR28, 0x600, URZ, 0xc0, !UPT ;  /* 0x000006001c1c7892 */ /* 0x000fe4000f8ec0ff */
[----:B------:R-:W-:-:S03]  /*19f0*/  USHF.L.U32 UR24, UR30, UR24, URZ ;  /* 0x000000181e187299 */ /* 0x000fc600080006ff */
[----:B------:R-:W-:Y:S09]  /*1a00*/  BRA.U UP2, `(.L_x_20) ;  /* 0x0000000102407547 */ /* 0x000ff2000b800000 */
[----:B------:R-:W2:Y:S01]  /*1a10*/  LDCU.128 UR8, c[0x0][0xb10] ;  /* 0x00016200ff0877ac */ /* 0x000ea20008000c00 */
[----:B------:R-:W3:Y:S01]  /*1a20*/  LDCU UR12, c[0x0][0xb0c] ;  /* 0x00016180ff0c77ac */ /* 0x000ee20008000800 */
[----:B------:R-:W4:Y:S01]  /*1a30*/  LDCU UR13, c[0x0][0xb20] ;  /* 0x00016400ff0d77ac */ /* 0x000f220008000800 */
[----:B--2---:R-:W-:Y:S02]  /*1a40*/  UIMAD.WIDE.U32 UR4, UR20, UR8, URZ ;  /* 0x00000008140472a5 */ /* 0x004fe4000f8e00ff */
[----:B------:R-:W-:Y:S02]  /*1a50*/  UIMAD.WIDE.U32 UR6, UR32, UR11, URZ ;  /* 0x0000000b200672a5 */ /* 0x000fe4000f8e00ff */
[----:B---3--:R-:W-:Y:S02]  /*1a60*/  UISETP.NE.AND UP2, UPT, UR12, 0x1, UPT ;  /* 0x000000010c00788c */ /* 0x008fe4000bf45270 */
[----:B------:R-:W-:-:S03]  /*1a70*/  USHF.R.U32.HI UR5, URZ, UR9, UR5 ;  /* 0x00000009ff057299 */ /* 0x000fc60008011605 */
[----:B------:R-:W-:Y:S01]  /*1a80*/  UMOV UR4, UR7 ;  /* 0x0000000700047c82 */ /* 0x000fe20008000000 */
[----:B------:R-:W-:Y:S02]  /*1a90*/  USEL UR5, UR20, UR5, !UP2 ;  /* 0x0000000514057287 */ /* 0x000fe4000d000000 */
[----:B------:R-:W-:Y:S02]  /*1aa0*/  UISETP.NE.AND UP2, UPT, UR10, 0x1, UPT ;  /* 0x000000010a00788c */ /* 0x000fe4000bf45270 */
[----:B----4-:R-:W-:-:S04]  /*1ab0*/  USHF.R.U32.HI UR4, URZ, UR13, UR4 ;  /* 0x0000000dff047299 */ /* 0x010fc80008011604 */
[----:B------:R-:W-:-:S04]  /*1ac0*/  USEL UR4, UR32, UR4, !UP2 ;  /* 0x0000000420047287 */ /* 0x000fc8000d000000 */
[----:B------:R-:W-:Y:S02]  /*1ad0*/  UIADD3 UR6, UPT, UPT, -UR4, UR5, URZ ;  /* 0x0000000504067290 */ /* 0x000fe4000fffe1ff */
[----:B------:R-:W-:Y:S02]  /*1ae0*/  UIADD3 UR4, UPT, UPT, UR4, -UR5, URZ ;  /* 0x8000000504047290 */ /* 0x000fe4000fffe0ff */
[----:B------:R-:W-:Y:S02]  /*1af0*/  UIMAD UR32, UR6, UR10, UR32 ;  /* 0x0000000a062072a4 */ /* 0x000fe4000f8e0220 */
[----:B------:R-:W-:-:S12]  /*1b00*/  UIMAD UR20, UR4, UR12, UR20 ;  /* 0x0000000c041472a4 */ /* 0x000fd8000f8e0214 */
.L_x_20:
[----:B------:R-:W-:Y:S05]  /*1b10*/  BRA.U !UP6, `(.L_x_21) ;  /* 0x000000010e0c7547 */ /* 0x000fea000b800000 */
[----:B------:R-:W-:Y:S01]  /*1b20*/  UCGABAR_WAIT ;  /* 0x0000000000007dc7 */ /* 0x000fe20008000000 */
[----:B------:R-:W-:Y:S01]  /*1b30*/  CCTL.IVALL ;  /* 0x00000000ff00798f */ /* 0x000fe20002000000 */
[----:B------:R-:W-:Y:S05]  /*1b40*/  BRA `(.L_x_22) ;  /* 0x0000000000047947 */ /* 0x000fea0003800000 */
.L_x_21:
[----:B------:R-:W-:Y:S06]  /*1b50*/  BAR.SYNC.DEFER_BLOCKING 0x0 ;  /* 0x0000000000007b1d */ /* 0x000fec0000010000 */
.L_x_22:
[----:B------:R-:W-:Y:S05]  /*1b60*/  BRA.U UP0, `(.L_x_23) ;  /* 0x0000002100c47547 */ /* 0x000fea000b800000 */
[----:B------:R-:W2:Y:S01]  /*1b70*/  LDCU UR6, c[0x0][0x38c] ;  /* 0x00007180ff0677ac */ /* 0x000ea20008000800 */
[----:B------:R-:W-:Y:S01]  /*1b80*/  PLOP3.LUT P1, PT, PT, PT, UP4, 0x80, 0x8 ;  /* 0x000000000008781c */ /* 0x000fe20003f2f048 */
[----:B------:R-:W-:Y:S01]  /*1b90*/  IMAD.MOV.U32 R12, RZ, RZ, 0x1 ;  /* 0x00000001ff0c7424 */ /* 0x000fe200078e00ff */
[----:B------:R-:W-:Y:S01]  /*1ba0*/  ISETP.NE.AND P2, PT, R0, RZ, P3 ;  /* 0x000000ff0000720c */ /* 0x000fe20001f45270 */
[----:B------:R-:W-:Y:S01]  /*1bb0*/  USHF.L.U32 UR7, UR25, 0x6, URZ ;  /* 0x0000000619077899 */ /* 0x000fe200080006ff */
[----:B------:R-:W-:Y:S01]  /*1bc0*/  PLOP3.LUT P1, PT, P1, PT, PT, 0x8, 0x80 ;  /* 0x000000000080781c */ /* 0x000fe20000f2e170 */
[----:B------:R-:W-:Y:S01]  /*1bd0*/  UMOV UR13, 0x400 ;  /* 0x00000400000d7882 */ /* 0x000fe20000000000 */
[----:B------:R-:W-:Y:S01]  /*1be0*/  UISETP.NE.AND UP1, UPT, UR21, URZ, UPT ;  /* 0x000000ff1500728c */ /* 0x000fe2000bf25270 */
[----:B------:R-:W-:Y:S01]  /*1bf0*/  CS2R R10, SRZ ;  /* 0x00000000000a7805 */ /* 0x000fe2000001ff00 */
[----:B------:R-:W-:Y:S01]  /*1c00*/  ULEA UR13, UR48, UR13, 0x18 ;  /* 0x0000000d300d7291 */ /* 0x000fe2000f8ec0ff */
[----:B------:R-:W-:Y:S01]  /*1c10*/  IMAD.MOV.U32 R9, RZ, RZ, RZ ;  /* 0x000000ffff097224 */ /* 0x000fe200078e00ff */
[----:B------:R-:W3:Y:S01]  /*1c20*/  LDCU UR39, c[0x0][0x370] ;  /* 0x00006e00ff2777ac */ /* 0x000ee20008000800 */
[----:B------:R-:W-:Y:S01]  /*1c30*/  IMAD.MOV.U32 R8, RZ, RZ, 0x1 ;  /* 0x00000001ff087424 */ /* 0x000fe200078e00ff */
[----:B------:R-:W4:Y:S01]  /*1c40*/  LDCU.64 UR26, c[0x0][0x348] ;  /* 0x00006900ff1a77ac */ /* 0x000f220008000a00 */
[----:B--2---:R-:W-:-:S02]  /*1c50*/  UIADD3 UR5, UPT, UPT, UR6, 0x1f, URZ ;  /* 0x0000001f06057890 */ /* 0x004fc4000fffe0ff */
[----:B------:R-:W-:Y:S02]  /*1c60*/  UIADD3 UR46, UPT, UPT, UR6, 0x3e, URZ ;  /* 0x0000003e062e7890 */ /* 0x000fe4000fffe0ff */
[----:B------:R-:W-:Y:S02]  /*1c70*/  USHF.R.S32.HI UR4, URZ, 0x1f, UR5 ;  /* 0x0000001fff047899 */ /* 0x000fe40008011405 */
[----:B------:R-:W-:Y:S02]  /*1c80*/  USHF.L.U32 UR47, UR25, 0x7, URZ ;  /* 0x00000007192f7899 */ /* 0x000fe400080006ff */
[----:B------:R-:W-:Y:S02]  /*1c90*/  ULEA.HI UR4, UR4, UR5, URZ, 0x5 ;  /* 0x0000000504047291 */ /* 0x000fe4000f8f28ff */
[----:B------:R-:W-:Y:S02]  /*1ca0*/  UIADD3 UR5, UPT, UPT, UR6, -0x1, URZ ;  /* 0xffffffff06057890 */ /* 0x000fe4000fffe0ff */
[----:B------:R-:W-:-:S02]  /*1cb0*/  USHF.R.S32.HI UR41, URZ, 0x5, UR4 ;  /* 0x00000005ff297899 */ /* 0x000fc40008011404 */
[----:B------:R-:W-:Y:S02]  /*1cc0*/  UISETP.GE.U32.AND UP2, UPT, UR5, -0x3f, UPT ;  /* 0xffffffc10500788c */ /* 0x000fe4000bf46070 */
[----:B------:R-:W-:Y:S02]  /*1cd0*/  UISETP.LT.U32.AND UP0, UPT, UR41, 0x20, UPT ;  /* 0x000000202900788c */ /* 0x000fe4000bf01070 */
[----:B------:R-:W-:Y:S02]  /*1ce0*/  ULOP3.LUT UR5, UR7, 0x40, URZ, 0xc0, !UPT ;  /* 0x0000004007057892 */ /* 0x000fe4000f8ec0ff */
[----:B------:R-:W-:Y:S01]  /*1cf0*/  USEL UR40, UR41, 0x20, UP0 ;  /* 0x0000002029287887 */ /* 0x000fe20008000000 */
[----:B------:R-:W2:Y:S03]  /*1d00*/  LDCU UR38, c[0x0][0x374] ;  /* 0x00006e80ff2677ac */ /* 0x000ea60008000800 */
[----:B------:R-:W-:-:S02]  /*1d10*/  UIADD3 UR4, UPT, UPT, UR40, -0x1, URZ ;  /* 0xffffffff28047890 */ /* 0x000fc4000fffe0ff */
[----:B------:R-:W-:Y:S02]  /*1d20*/  @UP2 UIADD3 UR4, UPT, UPT, UR40, URZ, URZ ;  /* 0x000000ff28042290 */ /* 0x000fe4000fffe0ff */
[----:B------:R-:W-:Y:S02]  /*1d30*/  USEL UR21, UR37, 0x2, UP1 ;  /* 0x0000000225157887 */ /* 0x000fe40008800000 */
[----:B------:R-:W-:Y:S02]  /*1d40*/  UIADD3 UR30, UPT, UPT, UR13, 0x28600, UR28 ;  /* 0x000286000d1e7890 */ /* 0x000fe4000fffe01c */
[----:B------:R-:W-:Y:S02]  /*1d50*/  ULEA.HI UR44, UR28, UR5, URZ, 0x1b ;  /* 0x000000051c2c7291 */ /* 0x000fe4000f8fd8ff */
[----:B------:R-:W-:Y:S02]  /*1d60*/  UIADD3 UR45, UPT, UPT, UR41, -UR40, URZ ;  /* 0x80000028292d7290 */ /* 0x000fe4000fffe0ff */
[----:B------:R-:W-:-:S02]  /*1d70*/  UIADD3 UR29, UPT, UPT, UR4, 0x1, URZ ;  /* 0x00000001041d7890 */ /* 0x000fc4000fffe0ff */
[----:B------:R-:W-:Y:S01]  /*1d80*/  UIADD3 UR43, UPT, UPT, -UR4, URZ, URZ ;  /* 0x000000ff042b7290 */ /* 0x000fe2000fffe1ff */
[----:B--234-:R-:W-:-:S11]  /*1d90*/  UMOV UR6, URZ ;  /* 0x000000ff00067c82 */ /* 0x01cfd60008000000 */
.L_x_43:
[----:B------:R-:W-:-:S09]  /*1da0*/  UISETP.NE.AND UP0, UPT, UR48, URZ, UPT ;  /* 0x000000ff3000728c */ /* 0x000fd2000bf05270 */
[----:B-1----:R-:W-:Y:S05]  /*1db0*/  BRA.U UP0, `(.L_x_24) ;  /* 0x0000000100287547 */ /* 0x002fea000b800000 */
[----:B------:R-:W-:Y:S02]  /*1dc0*/  LEA R0, R9, UR13, 0x3 ;  /* 0x0000000d09007c11 */ /* 0x000fe4000f8e18ff */
[----:B------:R-:W-:-:S04]  /*1dd0*/  SHF.L.U32 R3, R8, 0x1f, RZ ;  /* 0x0000001f08037819 */ /* 0x000fc800000006ff */
[----:B------:R-:W2:Y:S02]  /*1de0*/  SYNCS.PHASECHK.TRANS64.TRYWAIT P0, [R0+URZ+0x2a0], R3 ;  /* 0x0002a003000075a7 */ /* 0x000ea400080011ff */
[----:B--2---:R-:W-:Y:S05]  /*1df0*/  @!P0 BRA `(.L_x_25) ;  /* 0x0000008000ec8947 */ /* 0x004fea0003800000 */
.L_x_153:
[----:B------:R3:W-:Y:S01]  /*1e00*/  SYNCS.ARRIVE.TRANS64.A1T0 RZ, [R0+URZ+0x290], RZ ;  /* 0x000290ff00ff79a7 */ /* 0x0007e200081000ff */
[----:B------:R-:W-:-:S05]  /*1e10*/  VIADD R9, R9, 0x1 ;  /* 0x0000000109097836 */ /* 0x000fca0000000000 */
[----:B------:R-:W-:-:S04]  /*1e20*/  ISETP.NE.AND P0, PT, R9, 0x2, PT ;  /* 0x000000020900780c */ /* 0x000fc80003f05270 */
[----:B--2---:R-:W-:Y:S02]  /*1e30*/  SEL R3, RZ, 0x1, P0 ;  /* 0x00000001ff037807 */ /* 0x004fe40000000000 */
[----:B------:R-:W-:Y:S02]  /*1e40*/  SEL R9, R9, RZ, P0 ;  /* 0x000000ff09097207 */ /* 0x000fe40000000000 */
[----:B------:R-:W-:-:S07]  /*1e50*/  LOP3.LUT R8, R8, R3, RZ, 0x3c, !PT ;  /* 0x0000000308087212 */ /* 0x000fce00078e3cff */
.L_x_24:
[----:B------:R-:W-:Y:S01]  /*1e60*/  ULEA UR4, UR6, UR13, 0x3 ;  /* 0x0000000d06047291 */ /* 0x000fe2000f8e18ff */
[----:B---3--:R-:W-:Y:S01]  /*1e70*/  SHF.L.U32 R0, R12, 0x1f, RZ ;  /* 0x0000001f0c007819 */ /* 0x008fe200000006ff */
[----:B------:R-:W-:Y:S02]  /*1e80*/  UISETP.GE.U32.AND UP0, UPT, UR46, 0x3f, UPT ;  /* 0x0000003f2e00788c */ /* 0x000fe4000bf06070 */
[----:B------:R-:W-:Y:S01]  /*1e90*/  ULEA UR19, UR32, UR44, 0x7 ;  /* 0x0000002c20137291 */ /* 0x000fe2000f8e38ff */
[----:B------:R-:W-:-:S04]  /*1ea0*/  UMOV UR7, URZ ;  /* 0x000000ff00077c82 */ /* 0x000fc80008000000 */
[----:B------:R2:W3:Y:S01]  /*1eb0*/  SYNCS.PHASECHK.TRANS64.TRYWAIT P0, [UR4+0x100], R0 ;  /* 0x00010000ff0075a7 */ /* 0x0004e20008001104 */
[----:B------:R-:W-:-:S04]  /*1ec0*/  ULEA.HI UR4, UR20, UR20, URZ, 0x1 ;  /* 0x0000001414047291 */ /* 0x000fc8000f8f08ff */
[----:B------:R-:W-:-:S04]  /*1ed0*/  USHF.L.U32 UR4, UR4, 0x7, URZ ;  /* 0x0000000704047899 */ /* 0x000fc800080006ff */
[----:B------:R-:W-:-:S04]  /*1ee0*/  ULOP3.LUT UR35, UR4, 0xffffff00, URZ, 0xc0, !UPT ;  /* 0xffffff0004237892 */ /* 0x000fc8000f8ec0ff */
[----:B------:R-:W-:Y:S01]  /*1ef0*/  ULOP3.LUT UR35, UR35, 0x80, UR47, 0xf8, !UPT ;  /* 0x0000008023237892 */ /* 0x000fe2000f8ef82f */
[----:B------:R-:W-:Y:S11]  /*1f00*/  BRA.U !UP0, `(.L_x_26) ;  /* 0x0000000108c47547 */ /* 0x000ff6000b800000 */
[----:B------:R-:W-:Y:S01]  /*1f10*/  UMOV UR10, UR43 ;  /* 0x0000002b000a7c82 */ /* 0x000fe20008000000 */
[----:B------:R-:W-:Y:S01]  /*1f20*/  UMOV UR4, UR6 ;  /* 0x0000000600047c82 */ /* 0x000fe20008000000 */
[----:B------:R-:W-:-:S05]  /*1f30*/  UMOV UR34, URZ ;  /* 0x000000ff00227c82 */ /* 0x000fca0008000000 */
.L_x_32:
[----:B------:R-:W-:Y:S01]  /*1f40*/  ULEA UR33, UR4, UR13, 0x3 ;  /* 0x0000000d04217291 */ /* 0x000fe2000f8e18ff */
[----:B------:R-:W-:Y:S01]  /*1f50*/  @P3 MOV R2, 0x3000 ;  /* 0x0000300000023802 */ /* 0x000fe20000000f00 */
[----:B-1-34-:R-:W-:Y:S10]  /*1f60*/  @P0 BRA `(.L_x_27) ;  /* 0x00000000000c0947 */ /* 0x01aff40003800000 */
[----:B------:R-:W-:-:S04]  /*1f70*/  SHF.L.U32 R3, R12, 0x1f, RZ ;  /* 0x0000001f0c037819 */ /* 0x000fc800000006ff */
[----:B------:R-:W3:Y:S02]  /*1f80*/  SYNCS.PHASECHK.TRANS64.TRYWAIT P0, [UR33+0x100], R3 ;  /* 0x00010003ff0075a7 */ /* 0x000ee40008001121 */
[----:B---3--:R-:W-:Y:S05]  /*1f90*/  @!P0 BRA `(.L_x_28) ;  /* 0x0000008000988947 */ /* 0x008fea0003800000 */
.L_x_27:
[----:B------:R3:W-:Y:S01]  /*1fa0*/  @P3 SYNCS.ARRIVE.TRANS64 RZ, [UR33], R2 ;  /* 0x00000002ffff39a7 */ /* 0x0007e20008000021 */
[----:B------:R-:W-:Y:S02]  /*1fb0*/  ULOP3.LUT UR5, UR21, 0x2, URZ, 0xfc, !UPT ;  /* 0x0000000215057892 */ /* 0x000fe4000f8efcff */
[----:B------:R-:W-:Y:S02]  /*1fc0*/  UIADD3 UR10, UPT, UPT, UR10, 0x1, URZ ;  /* 0x000000010a0a7890 */ /* 0x000fe4000fffe0ff */
[----:B------:R-:W-:Y:S02]  /*1fd0*/  UISETP.NE.AND UP0, UPT, UR5, 0x2, UPT ;  /* 0x000000020500788c */ /* 0x000fe4000bf05270 */
[----:B------:R-:W-:-:S07]  /*1fe0*/  UISETP.NE.AND UP2, UPT, UR10, 0x1, UPT ;  /* 0x000000010a00788c */ /* 0x000fce000bf45270 */
[----:B------:R-:W-:Y:S05]  /*1ff0*/  BRA.U UP0, `(.L_x_29) ;  /* 0x0000000100047547 */ /* 0x000fea000b800000 */
[----:B-1----:R-:W-:Y:S05]  /*2000*/  BPT.TRAP 0x1 ;  /* 0x000000040000795c */ /* 0x002fea0000300000 */
.L_x_29:
[----:B------:R-:W-:Y:S04]  /*2010*/  BSSY.RECONVERGENT B0, `(.L_x_30) ;  /* 0x0000003000007945 */ /* 0x000fe80003800200 */
[----:B------:R-:W-:Y:S05]  /*2020*/  @!P2 BRA `(.L_x_31) ;  /* 0x000000000004a947 */ /* 0x000fea0003800000 */
[----:B-1----:R-:W-:Y:S05]  /*2030*/  BPT.TRAP 0x1 ;  /* 0x000000040000795c */ /* 0x002fea0000300000 */
.L_x_31:
[----:B-1----:R-:W-:Y:S05]  /*2040*/  BSYNC.RECONVERGENT B0 ;  /* 0x0000000000007941 */ /* 0x002fea0003800200 */
.L_x_30:
[----:B------:R-:W-:Y:S02]  /*2050*/  UIADD3 UR5, UPT, UPT, UR4, 0x1, URZ ;  /* 0x0000000104057890 */ /* 0x000fe4000fffe0ff */
[----:B------:R-:W-:Y:S02]  /*2060*/  ULEA UR32, UR4, UR13, 0xc ;  /* 0x0000000d04207291 */ /* 0x000fe4000f8e60ff */
[----:B------:R-:W-:Y:S02]  /*2070*/  UISETP.NE.AND UP0, UPT, UR5, 0x20, UPT ;  /* 0x000000200500788c */ /* 0x000fe4000bf05270 */
[----:B------:R-:W-:Y:S02]  /*2080*/  UIADD3 UR8, UP1, UPT, UR26, 0x80, URZ ;  /* 0x000000801a087890 */ /* 0x000fe4000ff3e0ff */
[----:B------:R-:W-:Y:S02]  /*2090*/  USEL UR7, URZ, 0x1, UP0 ;  /* 0x00000001ff077887 */ /* 0x000fe40008000000 */
[----:B------:R-:W-:-:S02]  /*20a0*/  USEL UR6, UR5, URZ, UP0 ;  /* 0x000000ff05067287 */ /* 0x000fc40008000000 */
[----:B------:R-:W-:Y:S02]  /*20b0*/  ULEA UR16, UR4, UR28, 0xb ;  /* 0x0000001c04107291 */ /* 0x000fe4000f8e58ff */
[----:B------:R-:W-:Y:S01]  /*20c0*/  ULEA UR5, UR6, UR13, 0x3 ;  /* 0x0000000d06057291 */ /* 0x000fe2000f8e18ff */
[----:B------:R-:W-:Y:S01]  /*20d0*/  LOP3.LUT R12, R12, UR7, RZ, 0x3c, !PT ;  /* 0x000000070c0c7c12 */ /* 0x000fe2000f8e3cff */
[----:B------:R-:W-:Y:S02]  /*20e0*/  UIADD3 UR4, UP0, UPT, UR26, 0x180, URZ ;  /* 0x000001801a047890 */ /* 0x000fe4000ff1e0ff */
[----:B------:R-:W-:Y:S01]  /*20f0*/  ULOP3.LUT UR33, UR33, 0xfefffff8, URZ, 0xc0, !UPT ;  /* 0xfefffff821217892 */ /* 0x000fe2000f8ec0ff */
[----:B--2---:R-:W-:Y:S01]  /*2100*/  SHF.L.U32 R0, R12, 0x1f, RZ ;  /* 0x0000001f0c007819 */ /* 0x004fe200000006ff */
[----:B------:R-:W-:Y:S02]  /*2110*/  UIADD3.X UR9, UPT, UPT, URZ, UR27, URZ, UP1, !UPT ;  /* 0x0000001bff097290 */ /* 0x000fe40008ffe4ff */
[----:B------:R-:W-:Y:S01]  /*2120*/  UIADD3 UR32, UPT, UPT, UR32, 0x8600, URZ ;  /* 0x0000860020207890 */ /* 0x000fe2000fffe0ff */
[----:B------:R4:W1:Y:S01]  /*2130*/  SYNCS.PHASECHK.TRANS64.TRYWAIT P0, [UR5+0x100], R0 ;  /* 0x00010000ff0075a7 */ /* 0x0008620008001105 */
[----:B------:R-:W-:-:S02]  /*2140*/  UIADD3 UR16, UPT, UPT, UR13, 0x28600, UR16 ;  /* 0x000286000d107890 */ /* 0x000fc4000fffe010 */
[----:B------:R-:W-:Y:S02]  /*2150*/  UIADD3.X UR5, UPT, UPT, URZ, UR27, URZ, UP0, !UPT ;  /* 0x0000001bff057290 */ /* 0x000fe400087fe4ff */
[----:B------:R-:W-:Y:S01]  /*2160*/  UPRMT UR7, URZ, 0x5410, UR24 ;  /* 0x00005410ff077896 */ /* 0x000fe20008000018 */
[----:B------:R-:W-:Y:S01]  /*2170*/  UMOV UR14, 0x0 ;  /* 0x00000000000e7882 */ /* 0x000fe20000000000 */
[----:B------:R-:W-:Y:S01]  /*2180*/  UMOV UR15, 0x10000000 ;  /* 0x10000000000f7882 */ /* 0x000fe20000000000 */
[----:B------:R-:W-:Y:S01]  /*2190*/  UMOV UR18, UR34 ;  /* 0x0000002200127c82 */ /* 0x000fe20008000000 */
[----:B------:R-:W-:Y:S01]  /*21a0*/  UMOV UR20, UR36 ;  /* 0x0000002400147c82 */ /* 0x000fe20008000000 */
[----:B------:R-:W-:Y:S01]  /*21b0*/  UMOV UR17, UR33 ;  /* 0x0000002100117c82 */ /* 0x000fe20008000000 */
[----:B------:R2:W-:Y:S03]  /*21c0*/  UTMALDG.3D.2CTA [UR32], [UR8], desc[UR14] ;  /* 0x00000e20080075b4 */ /* 0x0005e60008211000 */
[----:B------:R3:W-:Y:S01]  /*21d0*/  UTMALDG.3D.MULTICAST.2CTA [UR16], [UR4], UR7, desc[UR14] ;  /* 0x00000e10040073b4 */ /* 0x0007e20008211807 */
[----:B--2---:R-:W-:Y:S01]  /*21e0*/  UIADD3 UR34, UPT, UPT, UR34, 0x20, URZ ;  /* 0x0000002022227890 */ /* 0x004fe2000fffe0ff */
[----:B---3--:R-:W-:Y:S01]  /*21f0*/  UMOV UR7, UR29 ;  /* 0x0000001d00077c82 */ /* 0x008fe20008000000 */
[----:B------:R-:W-:Y:S01]  /*2200*/  UMOV UR4, UR6 ;  /* 0x0000000600047c82 */ /* 0x000fe20008000000 */
[----:B------:R-:W-:Y:S09]  /*2210*/  BRA.U UP2, `(.L_x_32) ;  /* 0xfffffffd02487547 */ /* 0x000ff2000b83ffff */
.L_x_26:
[----:B------:R-:W-:Y:S01]  /*2220*/  ULEA UR4, UR6, UR13, 0x3 ;  /* 0x0000000d06047291 */ /* 0x000fe2000f8e18ff */
[----:B--2-4-:R-:W-:Y:S01]  /*2230*/  SHF.L.U32 R0, R12, 0x1f, RZ ;  /* 0x0000001f0c007819 */ /* 0x014fe200000006ff */
[----:B------:R-:W-:Y:S01]  /*2240*/  @!P1 SYNCS.ARRIVE.TRANS64.A1T0 RZ, [UR13+0x228], RZ ;  /* 0x000228ffffff99a7 */ /* 0x000fe2000810000d */
[----:B------:R-:W-:-:S06]  /*2250*/  UISETP.GT.AND UP0, UPT, UR41, UR40, UPT ;  /* 0x000000282900728c */ /* 0x000fcc000bf04270 */
[----:B-1-3--:R1:W2:Y:S03]  /*2260*/  SYNCS.PHASECHK.TRANS64.TRYWAIT P0, [UR4+0x100], R0 ;  /* 0x00010000ff0075a7 */ /* 0x00a2a60008001104 */
[----:B------:R-:W-:Y:S05]  /*2270*/  BRA.U !UP0, `(.L_x_33) ;  /* 0x0000000108c07547 */ /* 0x000fea000b800000 */
[----:B------:R-:W-:Y:S01]  /*2280*/  UIADD3 UR25, UPT, UPT, UR45, UR7, URZ ;  /* 0x000000072d197290 */ /* 0x000fe2000fffe0ff */
[----:B------:R-:W-:-:S11]  /*2290*/  UMOV UR4, UR6 ;  /* 0x0000000600047c82 */ /* 0x000fd60008000000 */
.L_x_39:
[----:B------:R-:W-:Y:S01]  /*22a0*/  ULEA UR9, UR4, UR13, 0x3 ;  /* 0x0000000d04097291 */ /* 0x000fe2000f8e18ff */
[----:B--2---:R-:W-:Y:S01]  /*22b0*/  @P3 MOV R2, 0x3000 ;  /* 0x0000300000023802 */ /* 0x004fe20000000f00 */
[----:B--234-:R-:W-:Y:S10]  /*22c0*/  @P0 BRA `(.L_x_34) ;  /* 0x00000000000c0947 */ /* 0x01cff40003800000 */
[----:B------:R-:W-:-:S04]  /*22d0*/  SHF.L.U32 R3, R12, 0x1f, RZ ;  /* 0x0000001f0c037819 */ /* 0x000fc800000006ff */
[----:B------:R-:W2:Y:S02]  /*22e0*/  SYNCS.PHASECHK.TRANS64.TRYWAIT P0, [UR9+0x100], R3 ;  /* 0x00010003ff0075a7 */ /* 0x000ea40008001109 */
[----:B--2---:R-:W-:Y:S05]  /*22f0*/  @!P0 BRA `(.L_x_35) ;  /* 0x0000007c00d88947 */ /* 0x004fea0003800000 */
.L_x_34:
[----:B------:R2:W-:Y:S01]  /*2300*/  @P3 SYNCS.ARRIVE.TRANS64 RZ, [UR9], R2 ;  /* 0x00000002ffff39a7 */ /* 0x0005e20008000009 */
[----:B------:R-:W-:-:S04]  /*2310*/  ULOP3.LUT UR5, UR21, 0x2, URZ, 0xfc, !UPT ;  /* 0x0000000215057892 */ /* 0x000fc8000f8efcff */
[----:B------:R-:W-:-:S09]  /*2320*/  UISETP.NE.AND UP0, UPT, UR5, 0x2, UPT ;  /* 0x000000020500788c */ /* 0x000fd2000bf05270 */
[----:B------:R-:W-:Y:S05]  /*2330*/  BRA.U UP0, `(.L_x_36) ;  /* 0x0000000100047547 */ /* 0x000fea000b800000 */
[----:B------:R-:W-:Y:S05]  /*2340*/  BPT.TRAP 0x1 ;  /* 0x000000040000795c */ /* 0x000fea0000300000 */
.L_x_36:
[----:B------:R-:W-:Y:S04]  /*2350*/  BSSY.RECONVERGENT B0, `(.L_x_37) ;  /* 0x0000003000007945 */ /* 0x000fe80003800200 */
[----:B------:R-:W-:Y:S05]  /*2360*/  @!P2 BRA `(.L_x_38) ;  /* 0x000000000004a947 */ /* 0x000fea0003800000 */
[----:B------:R-:W-:Y:S05]  /*2370*/  BPT.TRAP 0x1 ;  /* 0x000000040000795c */ /* 0x000fea0000300000 */
.L_x_38:
[----:B------:R-:W-:Y:S05]  /*2380*/  BSYNC.RECONVERGENT B0 ;  /* 0x0000000000007941 */ /* 0x000fea0003800200 */
.L_x_37:
[----:B------:R-:W-:Y:S02]  /*2390*/  UIADD3 UR5, UPT, UPT, UR4, 0x1, URZ ;  /* 0x0000000104057890 */ /* 0x000fe4000fffe0ff */
[----:B------:R-:W-:Y:S02]  /*23a0*/  USHF.L.U32 UR10, UR7, 0x5, URZ ;  /* 0x00000005070a7899 */ /* 0x000fe400080006ff */
[----:B------:R-:W-:Y:S02]  /*23b0*/  UISETP.NE.AND UP0, UPT, UR5, 0x20, UPT ;  /* 0x000000200500788c */ /* 0x000fe4000bf05270 */
[----:B------:R-:W-:Y:S02]  /*23c0*/  UIADD3 UR7, UPT, UPT, UR7, 0x1, URZ ;  /* 0x0000000107077890 */ /* 0x000fe4000fffe0ff */
[----:B------:R-:W-:Y:S02]  /*23d0*/  USEL UR8, URZ, 0x1, UP0 ;  /* 0x00000001ff087887 */ /* 0x000fe40008000000 */
[----:B------:R-:W-:-:S02]  /*23e0*/  USEL UR6, UR5, URZ, UP0 ;  /* 0x000000ff05067287 */ /* 0x000fc40008000000 */
[----:B------:R-:W-:Y:S02]  /*23f0*/  UIADD3 UR22, UP0, UPT, UR26, 0x180, URZ ;  /* 0x000001801a167890 */ /* 0x000fe4000ff1e0ff */
[----:B------:R-:W-:Y:S01]  /*2400*/  LOP3.LUT R12, R12, UR8, RZ, 0x3c, !PT ;  /* 0x000000080c0c7c12 */ /* 0x000fe2000f8e3cff */
[----:B------:R-:W-:Y:S02]  /*2410*/  ULEA UR8, UR4, UR13, 0xc ;  /* 0x0000000d04087291 */ /* 0x000fe4000f8e60ff */
[----:B------:R-:W-:Y:S01]  /*2420*/  UIADD3 UR14, UP1, UPT, UR26, 0x80, URZ ;  /* 0x000000801a0e7890 */ /* 0x000fe2000ff3e0ff */
[----:B-1----:R-:W-:Y:S01]  /*2430*/  SHF.L.U32 R0, R12, 0x1f, RZ ;  /* 0x0000001f0c007819 */ /* 0x002fe200000006ff */
[----:B------:R-:W-:Y:S02]  /*2440*/  UIADD3.X UR23, UPT, UPT, URZ, UR27, URZ, UP0, !UPT ;  /* 0x0000001bff177290 */ /* 0x000fe400087fe4ff */
[----:B------:R-:W-:Y:S02]  /*2450*/  UISETP.NE.AND UP0, UPT, UR7, UR25, UPT ;  /* 0x000000190700728c */ /* 0x000fe4000bf05270 */
[----:B------:R-:W-:-:S02]  /*2460*/  ULEA UR5, UR6, UR13, 0x3 ;  /* 0x0000000d06057291 */ /* 0x000fc4000f8e18ff */
[----:B------:R-:W-:Y:S02]  /*2470*/  ULOP3.LUT UR9, UR9, 0xfefffff8, URZ, 0xc0, !UPT ;  /* 0xfefffff809097892 */ /* 0x000fe4000f8ec0ff */
[----:B------:R-:W-:Y:S02]  /*2480*/  ULEA UR16, UR4, UR30, 0xb ;  /* 0x0000001e04107291 */ /* 0x000fe4000f8e58ff */
[----:B------:R-:W-:Y:S02]  /*2490*/  UIADD3 UR8, UPT, UPT, UR8, 0x8600, URZ ;  /* 0x0000860008087890 */ /* 0x000fe4000fffe0ff */
[----:B------:R-:W-:Y:S01]  /*24a0*/  UIADD3.X UR15, UPT, UPT, URZ, UR27, URZ, UP1, !UPT ;  /* 0x0000001bff0f7290 */ /* 0x000fe20008ffe4ff */
[----:B------:R3:W4:Y:S01]  /*24b0*/  SYNCS.PHASECHK.TRANS64.TRYWAIT P0, [UR5+0x100], R0 ;  /* 0x00010000ff0075a7 */ /* 0x0007220008001105 */
[----:B------:R-:W-:Y:S01]  /*24c0*/  UPRMT UR4, URZ, 0x5410, UR24 ;  /* 0x00005410ff047896 */ /* 0x000fe20008000018 */
[----:B------:R-:W-:Y:S01]  /*24d0*/  UMOV UR32, 0x0 ;  /* 0x0000000000207882 */ /* 0x000fe20000000000 */
[----:B------:R-:W-:Y:S01]  /*24e0*/  UMOV UR33, 0x10000000 ;  /* 0x1000000000217882 */ /* 0x000fe20000000000 */
[----:B------:R-:W-:Y:S01]  /*24f0*/  UMOV UR11, UR35 ;  /* 0x00000023000b7c82 */ /* 0x000fe20008000000 */
[----:B------:R-:W-:Y:S01]  /*2500*/  UMOV UR12, UR36 ;  /* 0x00000024000c7c82 */ /* 0x000fe20008000000 */
[----:B------:R-:W-:Y:S01]  /*2510*/  UMOV UR20, UR36 ;  /* 0x0000002400147c82 */ /* 0x000fe20008000000 */
[----:B------:R-:W-:Y:S01]  /*2520*/  UMOV UR17, UR9 ;  /* 0x0000000900117c82 */ /* 0x000fe20008000000 */
[----:B------:R-:W-:Y:S01]  /*2530*/  UMOV UR18, UR10 ;  /* 0x0000000a00127c82 */ /* 0x000fe20008000000 */
[----:B------:R-:W-:Y:S01]  /*2540*/  UTMALDG.3D.2CTA [UR8], [UR14], desc[UR32] ;  /* 0x000020080e0075b4 */ /* 0x000fe20008211000 */
[----:B------:R1:W-:Y:S02]  /*2550*/  UTMALDG.3D.MULTICAST.2CTA [UR16], [UR22], UR4, desc[UR32] ;  /* 0x00002010160073b4 */ /* 0x0003e40008211804 */
[----:B-1----:R-:W-:Y:S01]  /*2560*/  UMOV UR4, UR6 ;  /* 0x0000000600047c82 */ /* 0x002fe20008000000 */
[----:B------:R-:W-:Y:S05]  /*2570*/  BRA.U UP0, `(.L_x_39) ;  /* 0xfffffffd00487547 */ /* 0x000fea000b83ffff */
.L_x_33:
[C---:B------:R-:W-:Y:S01]  /*2580*/  LEA R3, R11.reuse, UR13, 0x3 ;  /* 0x0000000d0b037c11 */ /* 0x040fe2000f8e18ff */
[----:B------:R-:W-:Y:S01]  /*2590*/  NOP ;  /* 0x0000000000007918 */ /* 0x000fe20000000000 */
[----:B-1-3--:R-:W-:Y:S02]  /*25a0*/  SHF.L.U32 R0, R10, 0x1f, RZ ;  /* 0x0000001f0a007819 */ /* 0x00afe400000006ff */
[----:B------:R-:W-:Y:S02]  /*25b0*/  LEA R5, R11, UR13, 0x4 ;  /* 0x0000000d0b057c11 */ /* 0x000fe4000f8e20ff */
[----:B--2-4-:R-:W1:Y:S02]  /*25c0*/  SYNCS.PHASECHK.TRANS64.TRYWAIT P0, [R3+URZ+0x230], R0 ;  /* 0x00023000030075a7 */ /* 0x014e6400080011ff */
[----:B-1----:R-:W-:Y:S05]  /*25d0*/  @!P0 BRA `(.L_x_40) ;  /* 0x0000007c00388947 */ /* 0x002fea0003800000 */
.L_x_156:
[----:B------:R-:W2:Y:S01]  /*25e0*/  LDS.128 R4, [R5+0x2c0] ;  /* 0x0002c00005047984 */ /* 0x000ea20000000c00 */
[----:B------:R-:W-:Y:S01]  /*25f0*/  UISETP.GE.AND UP0, UPT, UR42, 0x1, UPT ;  /* 0x000000012a00788c */ /* 0x000fe2000bf06270 */
[----:B------:R-:W-:Y:S01]  /*2600*/  @!PT LDS RZ, [RZ] ;  /* 0x00000000fffff984 */ /* 0x000fe20000000800 */
[----:B------:R-:W-:Y:S01]  /*2610*/  @!PT LDS RZ, [RZ] ;  /* 0x00000000fffff984 */ /* 0x000fe20000000800 */
[----:B------:R-:W-:Y:S01]  /*2620*/  @!PT LDS RZ, [RZ] ;  /* 0x00000000fffff984 */ /* 0x000fe20000000800 */
[----:B------:R-:W-:Y:S01]  /*2630*/  @!PT LDS RZ, [RZ] ;  /* 0x00000000fffff984 */ /* 0x000fe20000000800 */
[----:B------:R3:W-:Y:S06]  /*2640*/  MEMBAR.ALL.CTA ;  /* 0x0000000000007992 */ /* 0x0007ec0000008000 */
[----:B---3--:R-:W3:Y:S01]  /*2650*/  FENCE.VIEW.ASYNC.S ;  /* 0x00000000000073c6 */ /* 0x008ee20000000000 */
[----:B--2---:R-:W-:-:S13]  /*2660*/  LOP3.LUT P0, RZ, R6, 0x1, RZ, 0xc0, !PT ;  /* 0x0000000106ff7812 */ /* 0x004fda000780c0ff */
[----:B---3--:R-:W-:Y:S01]  /*2670*/  VOTEU.ANY UP1, P0 ;  /* 0x0000000000ff7886 */ /* 0x008fe20000020100 */
[----:B------:R-:W-:-:S13]  /*2680*/  PLOP3.LUT P0, PT, PT, PT, UP1, 0x80, 0x8 ;  /* 0x000000000008781c */ /* 0x000fda0003f0f018 */
[----:B-1----:R-:W-:Y:S02]  /*2690*/  @P0 LOP3.LUT R0, R5, 0xffff, RZ, 0xc0, !PT ;  /* 0x0000ffff05000812 */ /* 0x002fe400078ec0ff */
[----:B------:R-:W-:Y:S02]  /*26a0*/  @P0 MOV R2, R4 ;  /* 0x0000000400020202 */ /* 0x000fe40000000f00 */
[----:B------:R-:W-:Y:S01]  /*26b0*/  @P0 R2UR UR5, R0 ;  /* 0x00000000000502ca */ /* 0x000fe200000e0000 */
[----:B------:R-:W-:Y:S01]  /*26c0*/  VIADD R0, R3, 0x240 ;  /* 0x0000024003007836 */ /* 0x000fe20000000000 */
[----:B------:R-:W-:Y:S02]  /*26d0*/  @P0 SHF.R.U32.HI R4, RZ, 0x10, R5 ;  /* 0x00000010ff040819 */ /* 0x000fe40000011605 */
[----:B------:R-:W-:Y:S02]  /*26e0*/  @P0 R2UR UR7, R2 ;  /* 0x00000000020702ca */ /* 0x000fe400000e0000 */
[----:B------:R-:W-:-:S02]  /*26f0*/  PRMT R0, RZ, 0x654, R0 ;  /* 0x00000654ff007816 */ /* 0x000fc40000000000 */
[----:B------:R-:W-:Y:S02]  /*2700*/  @P0 R2UR UR4, R4 ;  /* 0x00000000040402ca */ /* 0x000fe400000e0000 */
[----:B------:R1:W-:Y:S03]  /*2710*/  SYNCS.ARRIVE.TRANS64.RED.A1T0 RZ, [R0+URZ], RZ ;  /* 0x000000ff00ff79a7 */ /* 0x0003e600081004ff */
[----:B------:R-:W-:-:S04]  /*2720*/  @UP1 UMOV UR31, UR5 ;  /* 0x00000005001f1c82 */ /* 0x000fc80008000000 */
[----:B------:R-:W-:-:S04]  /*2730*/  @UP1 UMOV UR37, UR7 ;  /* 0x0000000700251c82 */ /* 0x000fc80008000000 */
[----:B------:R-:W-:Y:S01]  /*2740*/  @UP1 UMOV UR36, UR4 ;  /* 0x0000000400241c82 */ /* 0x000fe20008000000 */
[----:B------:R-:W-:Y:S05]  /*2750*/  BRA.U !UP0, `(.L_x_41) ;  /* 0x0000000108d47547 */ /* 0x000fea000b800000 */
[----:B------:R-:W2:Y:S01]  /*2760*/  LDCU.128 UR16, c[0x0][0xb10] ;  /* 0x00016200ff1077ac */ /* 0x000ea20008000c00 */
[----:B------:R-:W3:Y:S01]  /*2770*/  LDCU UR12, c[0x0][0xb20] ;  /* 0x00016400ff0c77ac */ /* 0x000ee20008000800 */
[----:B------:R-:W4:Y:S01]  /*2780*/  LDCU UR20, c[0x0][0xb0c] ;  /* 0x00016180ff1477ac */ /* 0x000f220008000800 */
[----:B------:R-:W1:Y:S01]  /*2790*/  LDCU.64 UR8, c[0x0][0xb28] ;  /* 0x00016500ff0877ac */ /* 0x000e620008000a00 */
[----:B------:R-:W-:Y:S02]  /*27a0*/  UISETP.NE.AND UP3, UPT, UR42, 0x1, UPT ;  /* 0x000000012a00788c */ /* 0x000fe4000bf65270 */
[----:B--2---:R-:W-:Y:S02]  /*27b0*/  UIMAD.WIDE.U32 UR10, UR38, UR19, URZ ;  /* 0x00000013260a72a5 */ /* 0x004fe4000f8e00ff */
[----:B------:R-:W-:Y:S02]  /*27c0*/  UIMAD.WIDE.U32 UR4, UR39, UR16, URZ ;  /* 0x00000010270472a5 */ /* 0x000fe4000f8e00ff */
[----:B------:R-:W-:-:S02]  /*27d0*/  UISETP.NE.AND UP0, UPT, UR18, 0x1, UPT ;  /* 0x000000011200788c */ /* 0x000fc4000bf05270 */
[----:B------:R-:W-:Y:S01]  /*27e0*/  UIMAD.WIDE.U32 UR22, UR31, UR19, URZ ;  /* 0x000000131f1672a5 */ /* 0x000fe2000f8e00ff */
[----:B------:R-:W-:Y:S02]  /*27f0*/  UMOV UR10, UR11 ;  /* 0x0000000b000a7c82 */ /* 0x000fe40008000000 */
[----:B------:R-:W-:Y:S01]  /*2800*/  UMOV UR4, UR5 ;  /* 0x0000000500047c82 */ /* 0x000fe20008000000 */
[----:B---3--:R-:W-:Y:S02]  /*2810*/  USHF.R.U32.HI UR10, URZ, UR12, UR10 ;  /* 0x0000000cff0a7299 */ /* 0x008fe4000801160a */
[----:B----4-:R-:W-:Y:S02]  /*2820*/  UISETP.NE.AND UP2, UPT, UR20, 0x1, UPT ;  /* 0x000000011400788c */ /* 0x010fe4000bf45270 */
[----:B------:R-:W-:Y:S02]  /*2830*/  USHF.R.U32.HI UR4, URZ, UR17, UR4 ;  /* 0x00000011ff047299 */ /* 0x000fe40008011604 */
[----:B------:R-:W-:-:S02]  /*2840*/  USEL UR5, UR38, UR10, !UP0 ;  /* 0x0000000a26057287 */ /* 0x000fc4000c000000 */
[----:B------:R-:W-:Y:S02]  /*2850*/  USEL UR7, UR39, UR4, !UP2 ;  /* 0x0000000427077287 */ /* 0x000fe4000d000000 */
[----:B-1----:R-:W-:Y:S01]  /*2860*/  UIMAD.WIDE.U32 UR10, UR5, UR8, URZ ;  /* 0x00000008050a72a5 */ /* 0x002fe2000f8e00ff */
[----:B------:R-:W-:Y:S01]  /*2870*/  UMOV UR4, UR23 ;  /* 0x0000001700047c82 */ /* 0x000fe20008000000 */
[----:B------:R-:W-:Y:S02]  /*2880*/  UIMAD.WIDE.U32 UR14, UR37, UR16, URZ ;  /* 0x00000010250e72a5 */ /* 0x000fe4000f8e00ff */
[----:B------:R-:W-:-:S03]  /*2890*/  UIMAD.WIDE.U32 UR22, UR7, UR8, URZ ;  /* 0x00000008071672a5 */ /* 0x000fc6000f8e00ff */
[----:B------:R-:W-:Y:S01]  /*28a0*/  UMOV UR10, UR11 ;  /* 0x0000000b000a7c82 */ /* 0x000fe20008000000 */
[----:B------:R-:W-:Y:S02]  /*28b0*/  USHF.R.U32.HI UR4, URZ, UR12, UR4 ;  /* 0x0000000cff047299 */ /* 0x000fe40008011604 */
[----:B------:R-:W-:Y:S01]  /*28c0*/  @UP3 USHF.R.U32.HI UR5, URZ, UR9, UR10 ;  /* 0x00000009ff053299 */ /* 0x000fe2000801160a */
[----:B------:R-:W-:Y:S01]  /*28d0*/  UMOV UR14, UR15 ;  /* 0x0000000f000e7c82 */ /* 0x000fe20008000000 */
[----:B------:R-:W-:Y:S01]  /*28e0*/  UMOV UR22, UR23 ;  /* 0x0000001700167c82 */ /* 0x000fe20008000000 */
[----:B------:R-:W-:Y:S02]  /*28f0*/  USHF.R.U32.HI UR17, URZ, UR17, UR14 ;  /* 0x00000011ff117299 */ /* 0x000fe4000801160e */
[----:B------:R-:W-:Y:S02]  /*2900*/  USEL UR4, UR31, UR4, !UP0 ;  /* 0x000000041f047287 */ /* 0x000fe4000c000000 */
[----:B------:R-:W-:-:S02]  /*2910*/  @UP3 USHF.R.U32.HI UR7, URZ, UR9, UR22 ;  /* 0x00000009ff073299 */ /* 0x000fc40008011616 */
[----:B------:R-:W-:Y:S02]  /*2920*/  UIMAD UR10, UR42, UR5, URZ ;  /* 0x000000052a0a72a4 */ /* 0x000fe4000f8e02ff */
[----:B------:R-:W-:Y:S02]  /*2930*/  USEL UR5, UR37, UR17, !UP2 ;  /* 0x0000001125057287 */ /* 0x000fe4000d000000 */
[----:B------:R-:W-:Y:S02]  /*2940*/  UIMAD UR12, UR42, UR7, URZ ;  /* 0x000000072a0c72a4 */ /* 0x000fe4000f8e02ff */
[----:B------:R-:W-:Y:S02]  /*2950*/  UISETP.GE.AND UP0, UPT, UR4, UR10, UPT ;  /* 0x0000000a0400728c */ /* 0x000fe4000bf06270 */
[----:B------:R-:W-:Y:S02]  /*2960*/  UIMAD.WIDE.U32 UR10, UR4, UR8, URZ ;  /* 0x00000008040a72a5 */ /* 0x000fe4000f8e00ff */
[----:B------:R-:W-:-:S02]  /*2970*/  UISETP.GE.OR UP0, UPT, UR5, UR12, UP0 ;  /* 0x0000000c0500728c */ /* 0x000fc40008706670 */
[----:B------:R-:W-:Y:S02]  /*2980*/  UIMAD.WIDE.U32 UR14, UR5, UR8, URZ ;  /* 0x00000008050e72a5 */ /* 0x000fe4000f8e00ff */
[----:B------:R-:W-:Y:S01]  /*2990*/  UIADD3 UR12, UPT, UPT, -UR5, URZ, URZ ;  /* 0x000000ff050c7290 */ /* 0x000fe2000fffe1ff */
[----:B------:R-:W-:Y:S01]  /*29a0*/  UMOV UR10, UR11 ;  /* 0x0000000b000a7c82 */ /* 0x000fe20008000000 */
[----:B------:R-:W-:Y:S02]  /*29b0*/  UIADD3 UR11, UPT, UPT, -UR4, URZ, URZ ;  /* 0x000000ff040b7290 */ /* 0x000fe4000fffe1ff */
        /* <DEDUP_REMOVED lines=15> */
.L_x_41:
[----:B------:R-:W2:Y:S02]  /*2ab0*/  LDCU UR4, c[0x0][0xb30] ;  /* 0x00016600ff0477ac */ /* 0x000ea40008000800 */
[----:B--2---:R-:W-:-:S09]  /*2ac0*/  UISETP.NE.AND UP0, UPT, UR4, 0x1, UPT ;  /* 0x000000010400788c */ /* 0x004fd2000bf05270 */
[----:B------:R-:W-:Y:S05]  /*2ad0*/  BRA.U UP0, `(.L_x_42) ;  /* 0x0000000100447547 */ /* 0x000fea000b800000 */
[----:B------:R-:W2:Y:S01]  /*2ae0*/  LDCU.128 UR16, c[0x0][0xb10] ;  /* 0x00016200ff1077ac */ /* 0x000ea20008000c00 */
[----:B------:R-:W3:Y:S01]  /*2af0*/  LDCU UR10, c[0x0][0xb0c] ;  /* 0x00016180ff0a77ac */ /* 0x000ee20008000800 */
[----:B------:R-:W4:Y:S01]  /*2b00*/  LDCU UR7, c[0x0][0xb20] ;  /* 0x00016400ff0777ac */ /* 0x000f220008000800 */
[----:B--2---:R-:W-:Y:S02]  /*2b10*/  UIMAD.WIDE.U32 UR8, UR37, UR16, URZ ;  /* 0x00000010250872a5 */ /* 0x004fe4000f8e00ff */
[----:B------:R-:W-:Y:S02]  /*2b20*/  UIMAD.WIDE.U32 UR4, UR31, UR19, URZ ;  /* 0x000000131f0472a5 */ /* 0x000fe4000f8e00ff */
[----:B---3--:R-:W-:Y:S02]  /*2b30*/  UISETP.NE.AND UP2, UPT, UR10, 0x1, UPT ;  /* 0x000000010a00788c */ /* 0x008fe4000bf45270 */
[----:B------:R-:W-:Y:S01]  /*2b40*/  UISETP.NE.AND UP0, UPT, UR18, 0x1, UPT ;  /* 0x000000011200788c */ /* 0x000fe2000bf05270 */
[----:B------:R-:W-:-:S02]  /*2b50*/  UMOV UR8, UR9 ;  /* 0x0000000900087c82 */ /* 0x000fc40008000000 */
[----:B------:R-:W-:Y:S01]  /*2b60*/  UMOV UR4, UR5 ;  /* 0x0000000500047c82 */ /* 0x000fe20008000000 */
[----:B------:R-:W-:Y:S02]  /*2b70*/  USHF.R.U32.HI UR17, URZ, UR17, UR8 ;  /* 0x00000011ff117299 */ /* 0x000fe40008011608 */
[----:B----4-:R-:W-:Y:S02]  /*2b80*/  USHF.R.U32.HI UR4, URZ, UR7, UR4 ;  /* 0x00000007ff047299 */ /* 0x010fe40008011604 */
[----:B------:R-:W-:Y:S02]  /*2b90*/  USEL UR5, UR37, UR17, !UP2 ;  /* 0x0000001125057287 */ /* 0x000fe4000d000000 */
[----:B------:R-:W-:-:S04]  /*2ba0*/  USEL UR4, UR31, UR4, !UP0 ;  /* 0x000000041f047287 */ /* 0x000fc8000c000000 */
[----:B------:R-:W-:Y:S02]  /*2bb0*/  UIADD3 UR7, UPT, UPT, UR5, -UR4, URZ ;  /* 0x8000000405077290 */ /* 0x000fe4000fffe0ff */
[----:B------:R-:W-:Y:S02]  /*2bc0*/  UIADD3 UR4, UPT, UPT, -UR5, UR4, URZ ;  /* 0x0000000405047290 */ /* 0x000fe4000fffe1ff */
[----:B------:R-:W-:Y:S02]  /*2bd0*/  UIMAD UR31, UR7, UR18, UR31 ;  /* 0x00000012071f72a4 */ /* 0x000fe4000f8e021f */
[----:B------:R-:W-:-:S12]  /*2be0*/  UIMAD UR37, UR4, UR10, UR37 ;  /* 0x0000000a042572a4 */ /* 0x000fd8000f8e0225 */
.L_x_42:
[----:B------:R-:W-:Y:S01]  /*2bf0*/  VIADD R11, R11, 0x1 ;  /* 0x000000010b0b7836 */ /* 0x000fe20000000000 */
[----:B------:R-:W-:Y:S01]  /*2c00*/  PLOP3.LUT P1, PT, PT, PT, PT, 0x80, 0x8 ;  /* 0x000000000008781c */ /* 0x000fe20003f2f070 */
[----:B------:R-:W-:Y:S02]  /*2c10*/  UIADD3 UR20, UPT, UPT, UR37, UR59, URZ ;  /* 0x0000003b25147290 */ /* 0x000fe4000fffe0ff */
[----:B------:R-:W-:Y:S01]  /*2c20*/  UIADD3 UR32, UPT, UPT, UR31, UR62, URZ ;  /* 0x0000003e1f207290 */ /* 0x000fe2000fffe0ff */
[----:B------:R-:W-:-:S04]  /*2c30*/  ISETP.NE.AND P0, PT, R11, 0x2, PT ;  /* 0x000000020b00780c */ /* 0x000fc80003f05270 */
[----:B------:R-:W-:Y:S02]  /*2c40*/  SEL R3, RZ, 0x1, P0 ;  /* 0x00000001ff037807 */ /* 0x000fe40000000000 */
[----:B------:R-:W-:Y:S02]  /*2c50*/  SEL R11, R11, RZ, P0 ;  /* 0x000000ff0b0b7207 */ /* 0x000fe40000000000 */
[----:B------:R-:W-:Y:S01]  /*2c60*/  LOP3.LUT R10, R10, R3, RZ, 0x3c, !PT ;  /* 0x000000030a0a7212 */ /* 0x000fe200078e3cff */
[----:B------:R-:W-:Y:S06]  /*2c70*/  BRA.U UP1, `(.L_x_43) ;  /* 0xfffffff101487547 */ /* 0x000fec000b83ffff */
[----:B------:R-:W-:Y:S01]  /*2c80*/  UIADD3 UR13, UPT, UPT, UR13, 0x100, URZ ;  /* 0x000001000d0d7890 */ /* 0x000fe2000fffe0ff */
[----:B------:R-:W-:-:S03]  /*2c90*/  SHF.L.U32 R3, R12, 0x1f, RZ ;  /* 0x0000001f0c037819 */ /* 0x000fc600000006ff */
[----:B------:R-:W-:-:S09]  /*2ca0*/  ULEA UR4, UR6, UR13, 0x3 ;  /* 0x0000000d06047291 */ /* 0x000fd2000f8e18ff */
[----:B------:R-:W2:Y:S02]  /*2cb0*/  SYNCS.PHASECHK.TRANS64.TRYWAIT P0, [UR4], R3 ;  /* 0x00000003ff0075a7 */ /* 0x000ea40008001104 */
[----:B--2---:R-:W-:Y:S05]  /*2cc0*/  @!P0 BRA `(.L_x_44) ;  /* 0x0000007400908947 */ /* 0x004fea0003800000 */
.L_x_158:
[----:B------:R-:W-:-:S04]  /*2cd0*/  UIADD3 UR4, UPT, UPT, UR6, 0x1, URZ ;  /* 0x0000000106047890 */ /* 0x000fc8000fffe0ff */
[----:B------:R-:W-:-:S04]  /*2ce0*/  UISETP.NE.AND UP0, UPT, UR4, 0x20, UPT ;  /* 0x000000200400788c */ /* 0x000fc8000bf05270 */
[----:B------:R-:W-:Y:S02]  /*2cf0*/  USEL UR6, URZ, 0x1, UP0 ;  /* 0x00000001ff067887 */ /* 0x000fe40008000000 */
[----:B------:R-:W-:-:S04]  /*2d00*/  USEL UR4, UR4, URZ, UP0 ;  /* 0x000000ff04047287 */ /* 0x000fc80008000000 */
[----:B------:R-:W-:Y:S01]  /*2d10*/  ULEA UR5, UR4, UR13, 0x3 ;  /* 0x0000000d04057291 */ /* 0x000fe2000f8e18ff */
[----:B------:R-:W-:-:S04]  /*2d20*/  LOP3.LUT R2, R12, UR6, RZ, 0x3c, !PT ;  /* 0x000000060c027c12 */ /* 0x000fc8000f8e3cff */
[----:B-1----:R-:W-:-:S04]  /*2d30*/  SHF.L.U32 R3, R2, 0x1f, RZ ;  /* 0x0000001f02037819 */ /* 0x002fc800000006ff */
[----:B------:R-:W1:Y:S02]  /*2d40*/  SYNCS.PHASECHK.TRANS64.TRYWAIT P0, [UR5], R3 ;  /* 0x00000003ff0075a7 */ /* 0x000e640008001105 */
[----:B-1----:R-:W-:Y:S05]  /*2d50*/  @!P0 BRA `(.L_x_45) ;  /* 0x0000007400848947 */ /* 0x002fea0003800000 */
.L_x_160:
        /* <DEDUP_REMOVED lines=9> */
.L_x_162:
        /* <DEDUP_REMOVED lines=9> */
.L_x_164:
        /* <DEDUP_REMOVED lines=9> */
.L_x_166:
        /* <DEDUP_REMOVED lines=9> */
.L_x_168:
        /* <DEDUP_REMOVED lines=9> */
.L_x_170:
        /* <DEDUP_REMOVED lines=9> */
.L_x_172:
        /* <DEDUP_REMOVED lines=9> */
.L_x_174:
        /* <DEDUP_REMOVED lines=9> */
.L_x_176:
        /* <DEDUP_REMOVED lines=9> */
.L_x_178:
        /* <DEDUP_REMOVED lines=9> */
.L_x_180:
        /* <DEDUP_REMOVED lines=9> */
.L_x_182:
        /* <DEDUP_REMOVED lines=9> */
.L_x_184:
        /* <DEDUP_REMOVED lines=9> */
.L_x_186:
        /* <DEDUP_REMOVED lines=9> */
.L_x_188:
        /* <DEDUP_REMOVED lines=9> */
.L_x_190:
        /* <DEDUP_REMOVED lines=9> */
.L_x_192:
        /* <DEDUP_REMOVED lines=9> */
.L_x_194:
        /* <DEDUP_REMOVED lines=9> */
.L_x_196:
        /* <DEDUP_REMOVED lines=9> */
.L_x_198:
        /* <DEDUP_REMOVED lines=9> */
.L_x_200:
        /* <DEDUP_REMOVED lines=9> */
.L_x_202:
        /* <DEDUP_REMOVED lines=9> */
.L_x_204:
        /* <DEDUP_REMOVED lines=9> */
.L_x_206:
        /* <DEDUP_REMOVED lines=9> */
.L_x_208:
        /* <DEDUP_REMOVED lines=9> */
.L_x_210:
        /* <DEDUP_REMOVED lines=9> */
.L_x_212:
        /* <DEDUP_REMOVED lines=9> */
.L_x_214:
        /* <DEDUP_REMOVED lines=9> */
.L_x_216:
        /* <DEDUP_REMOVED lines=9> */
.L_x_218:
[----:B------:R-:W-:-:S04]  /*3db0*/  UIADD3 UR4, UPT, UPT, UR4, 0x1, URZ ;  /* 0x0000000104047890 */ /* 0x000fc8000fffe0ff */
[----:B------:R-:W-:-:S04]  /*3dc0*/  UISETP.NE.AND UP0, UPT, UR4, 0x20, UPT ;  /* 0x000000200400788c */ /* 0x000fc8000bf05270 */
[----:B------:R-:W-:Y:S02]  /*3dd0*/  USEL UR5, URZ, 0x1, UP0 ;  /* 0x00000001ff057887 */ /* 0x000fe40008000000 */
[----:B------:R-:W-:-:S04]  /*3de0*/  USEL UR4, UR4, URZ, UP0 ;  /* 0x000000ff04047287 */ /* 0x000fc80008000000 */
[----:B------:R-:W-:Y:S01]  /*3df0*/  ULEA UR4, UR4, UR13, 0x3 ;  /* 0x0000000d04047291 */ /* 0x000fe2000f8e18ff */
[----:B-1----:R-:W-:-:S04]  /*3e00*/  LOP3.LUT R3, R2, UR5, RZ, 0x3c, !PT ;  /* 0x0000000502037c12 */ /* 0x002fc8000f8e3cff */
[----:B------:R-:W-:Y:S01]  /*3e10*/  SHF.L.U32 R3, R3, 0x1f, RZ ;  /* 0x0000001f03037819 */ /* 0x000fe200000006ff */
[----:B------:R-:W-:-:S07]  /*3e20*/  IMAD.U32 R0, RZ, RZ, UR4 ;  /* 0x00000004ff007e24 */ /* 0x000fce000f8e00ff */
.L_x_75:
[----:B-1----:R1:W2:Y:S02]  /*3e30*/  SYNCS.PHASECHK.TRANS64.TRYWAIT P0, [R0+URZ], R3 ;  /* 0x00000003000075a7 */ /* 0x0022a400080011ff */
[----:B--2---:R-:W-:Y:S05]  /*3e40*/  @!P0 NANOSLEEP.SYNCS 0x989680 ;  /* 0x009896800000895d */ /* 0x004fea0003900000 */
[----:B------:R-:W2:Y:S02]  /*3e50*/  @!P0 SYNCS.PHASECHK.TRANS64 P0, [R0+URZ], R3 ;  /* 0x00000003000085a7 */ /* 0x000ea400080010ff */
[----:B--2---:R-:W-:Y:S05]  /*3e60*/  @P0 EXIT ;  /* 0x000000000000094d */ /* 0x004fea0003800000 */
[----:B------:R-:W-:Y:S05]  /*3e70*/  BRA `(.L_x_75) ;  /* 0xfffffffc00ec7947 */ /* 0x000fea000383ffff */
.L_x_23:
[----:B------:R-:W-:-:S04]  /*3e80*/  UISETP.NE.AND UP0, UPT, UR48, URZ, UPT ;  /* 0x000000ff3000728c */ /* 0x000fc8000bf05270 */
[----:B------:R-:W-:-:S09]  /*3e90*/  UISETP.NE.OR UP0, UPT, UR21, 0x1, UP0 ;  /* 0x000000011500788c */ /* 0x000fd20008705670 */
[----:B------:R-:W-:Y:S05]  /*3ea0*/  BRA.U UP0, `(.L_x_76) ;  /* 0x0000000500487547 */ /* 0x000fea000b800000 */
[----:B------:R-:W-:Y:S01]  /*3eb0*/  ISETP.GE.U32.AND P2, PT, R0, 0x8, PT ;  /* 0x000000080000780c */ /* 0x000fe20003f46070 */
[----:B------:R-:W-:Y:S01]  /*3ec0*/  IMAD.MOV.U32 R12, RZ, RZ, 0x1 ;  /* 0x00000001ff0c7424 */ /* 0x000fe200078e00ff */
[----:B------:R-:W-:Y:S02]  /*3ed0*/  CS2R R10, SRZ ;  /* 0x00000000000a7805 */ /* 0x000fe4000001ff00 */
[----:B------:R-:W-:Y:S01]  /*3ee0*/  CS2R R8, SRZ ;  /* 0x0000000000087805 */ /* 0x000fe2000001ff00 */
[----:B------:R-:W-:Y:S01]  /*3ef0*/  UMOV UR4, 0x400 ;  /* 0x0000040000047882 */ /* 0x000fe20000000000 */
[----:B------:R-:W-:Y:S01]  /*3f00*/  UMOV UR5, URZ ;  /* 0x000000ff00057c82 */ /* 0x000fe20008000000 */
[----:B------:R-:W-:-:S12]  /*3f10*/  ULEA UR6, UR48, UR4, 0x18 ;  /* 0x0000000430067291 */ /* 0x000fd8000f8ec0ff */
.L_x_80:
[----:B------:R-:W-:Y:S02]  /*3f20*/  LEA R2, R8, UR6, 0x3 ;  /* 0x0000000608027c11 */ /* 0x000fe4000f8e18ff */
[----:B------:R-:W-:-:S03]  /*3f30*/  SHF.L.U32 R5, R9, 0x1f, RZ ;  /* 0x0000001f09057819 */ /* 0x000fc600000006ff */
[----:B------:R-:W-:Y:S01]  /*3f40*/  VIADD R4, R2, 0x2a0 ;  /* 0x000002a002047836 */ /* 0x000fe20000000000 */
[----:B------:R-:W2:Y:S02]  /*3f50*/  SYNCS.PHASECHK.TRANS64.TRYWAIT P0, [R2+URZ+0x290], R5 ;  /* 0x00029005020075a7 */ /* 0x000ea400080011ff */
[----:B--2---:R-:W-:Y:S05]  /*3f60*/  @!P0 BRA `(.L_x_77) ;  /* 0x0000006c00d08947 */ /* 0x004fea0003800000 */
.L_x_219:
[----:B------:R-:W-:Y:S01]  /*3f70*/  ULEA UR4, UR5, UR6, 0x3 ;  /* 0x0000000605047291 */ /* 0x000fe2000f8e18ff */
[----:B------:R-:W-:Y:S02]  /*3f80*/  PRMT R4, RZ, 0x654, R4 ;  /* 0x00000654ff047816 */ /* 0x000fe40000000004 */
[----:B--2---:R-:W-:Y:S01]  /*3f90*/  SHF.L.U32 R5, R12, 0x1f, RZ ;  /* 0x0000001f0c057819 */ /* 0x004fe200000006ff */
[----:B------:R-:W-:Y:S01]  /*3fa0*/  UIADD3 UR7, UPT, UPT, UR4, 0x230, URZ ;  /* 0x0000023004077890 */ /* 0x000fe2000fffe0ff */
[----:B------:R2:W-:Y:S05]  /*3fb0*/  SYNCS.ARRIVE.TRANS64.RED.A1T0 RZ, [R4+URZ], RZ ;  /* 0x000000ff04ff79a7 */ /* 0x0005ea00081004ff */
[----:B------:R-:W-:Y:S01]  /*3fc0*/  IMAD.U32 R7, RZ, RZ, UR7 ;  /* 0x00000007ff077e24 */ /* 0x000fe2000f8e00ff */
[----:B------:R-:W3:Y:S04]  /*3fd0*/  SYNCS.PHASECHK.TRANS64.TRYWAIT P0, [UR4+0x240], R5 ;  /* 0x00024005ff0075a7 */ /* 0x000ee80008001104 */
[----:B------:R-:W-:Y:S01]  /*3fe0*/  PRMT R6, R0, 0x654, R7 ;  /* 0x0000065400067816 */ /* 0x000fe20000000007 */
[----:B--2---:R-:W-:Y:S01]  /*3ff0*/  @!P2 IMAD.MOV.U32 R4, RZ, RZ, 0x10 ;  /* 0x00000010ff04a424 */ /* 0x004fe200078e00ff */
[----:B---3--:R-:W-:Y:S06]  /*4000*/  @!P0 BRA `(.L_x_78) ;  /* 0x0000006c00bc8947 */ /* 0x008fec0003800000 */
.L_x_221:
[----:B------:R-:W-:Y:S01]  /*4010*/  ULEA UR8, UR5, UR6, 0x4 ;  /* 0x0000000605087291 */ /* 0x000fe2000f8e20ff */
[----:B------:R-:W-:Y:S01]  /*4020*/  SEL R3, R6, R3, !P2 ;  /* 0x0000000306037207 */ /* 0x000fe20005000000 */
[----:B------:R-:W-:Y:S01]  /*4030*/  UIADD3 UR9, UPT, UPT, UR4, 0x230, URZ ;  /* 0x0000023004097890 */ /* 0x000fe2000fffe0ff */
[----:B--2---:R-:W-:Y:S01]  /*4040*/  LEA R2, R11, UR6, 0x3 ;  /* 0x000000060b027c11 */ /* 0x004fe2000f8e18ff */
[----:B------:R-:W-:Y:S01]  /*4050*/  UIADD3 UR8, UPT, UPT, UR8, 0x2c0, URZ ;  /* 0x000002c008087890 */ /* 0x000fe2000fffe0ff */
[----:B------:R-:W-:Y:S01]  /*4060*/  SHF.L.U32 R5, R10, 0x1f, RZ ;  /* 0x0000001f0a057819 */ /* 0x000fe200000006ff */
[----:B------:R2:W-:Y:S01]  /*4070*/  @!P2 SYNCS.ARRIVE.TRANS64.RED RZ, [R3+URZ], R4 ;  /* 0x0000000403ffa9a7 */ /* 0x0005e200080004ff */
[----:B------:R-:W-:Y:S01]  /*4080*/  UIADD3 UR4, UPT, UPT, UR5, 0x1, URZ ;  /* 0x0000000105047890 */ /* 0x000fe2000fffe0ff */
[----:B------:R-:W-:-:S03]  /*4090*/  VIADD R8, R8, 0x1 ;  /* 0x0000000108087836 */ /* 0x000fc60000000000 */
[----:B------:R-:W-:Y:S02]  /*40a0*/  UISETP.NE.AND UP0, UPT, UR4, 0x2, UPT ;  /* 0x000000020400788c */ /* 0x000fe4000bf05270 */
[----:B------:R-:W-:Y:S06]  /*40b0*/  UGETNEXTWORKID.BROADCAST [UR8], [UR9] ;  /* 0x00000000080073ca */ /* 0x000fec0008000100 */
[----:B------:R-:W-:Y:S01]  /*40c0*/  USEL UR7, URZ, 0x1, UP0 ;  /* 0x00000001ff077887 */ /* 0x000fe20008000000 */
[----:B------:R-:W-:Y:S01]  /*40d0*/  ISETP.NE.AND P0, PT, R8, 0x2, PT ;  /* 0x000000020800780c */ /* 0x000fe20003f05270 */
[----:B------:R-:W-:Y:S01]  /*40e0*/  USEL UR5, UR4, URZ, UP0 ;  /* 0x000000ff04057287 */ /* 0x000fe20008000000 */
[----:B------:R-:W3:Y:S03]  /*40f0*/  SYNCS.PHASECHK.TRANS64.TRYWAIT P1, [R2+URZ+0x230], R5 ;  /* 0x00023005020075a7 */ /* 0x000ee600080211ff */
[----:B------:R-:W-:Y:S01]  /*4100*/  LOP3.LUT R12, R12, UR7, RZ, 0x3c, !PT ;  /* 0x000000070c0c7c12 */ /* 0x000fe2000f8e3cff */
[----:B--23--:R-:W-:Y:S07]  /*4110*/  @!P1 BRA `(.L_x_79) ;  /* 0x0000006c00909947 */ /* 0x00cfee0003800000 */
.L_x_222:
[C---:B------:R-:W-:Y:S01]  /*4120*/  LEA R4, R11.reuse, UR6, 0x4 ;  /* 0x000000060b047c11 */ /* 0x040fe2000f8e20ff */
[----:B--2---:R-:W-:Y:S01]  /*4130*/  VIADD R2, R2, 0x240 ;  /* 0x0000024002027836 */ /* 0x004fe20000000000 */
[----:B------:R-:W-:Y:S01]  /*4140*/  SEL R8, R8, RZ, P0 ;  /* 0x000000ff08087207 */ /* 0x000fe20000000000 */
[----:B------:R-:W-:-:S03]  /*4150*/  VIADD R11, R11, 0x1 ;  /* 0x000000010b0b7836 */ /* 0x000fc60000000000 */
[----:B------:R-:W2:Y:S01]  /*4160*/  LDS.128 R4, [R4+0x2c0] ;  /* 0x0002c00004047984 */ /* 0x000ea20000000c00 */
[----:B------:R-:W-:Y:S02]  /*4170*/  PRMT R2, RZ, 0x654, R2 ;  /* 0x00000654ff027816 */ /* 0x000fe40000000002 */
[C---:B------:R-:W-:Y:S01]  /*4180*/  ISETP.NE.AND P1, PT, R11.reuse, 0x2, PT ;  /* 0x000000020b00780c */ /* 0x040fe20003f25270 */
[----:B------:R-:W-:Y:S01]  /*4190*/  @!PT LDS RZ, [RZ] ;  /* 0x00000000fffff984 */ /* 0x000fe20000000800 */
[----:B------:R-:W-:Y:S01]  /*41a0*/  @!PT LDS RZ, [RZ] ;  /* 0x00000000fffff984 */ /* 0x000fe20000000800 */
[----:B------:R-:W-:Y:S01]  /*41b0*/  @!PT LDS RZ, [RZ] ;  /* 0x00000000fffff984 */ /* 0x000fe20000000800 */
[----:B------:R-:W-:Y:S01]  /*41c0*/  @!PT LDS RZ, [RZ] ;  /* 0x00000000fffff984 */ /* 0x000fe20000000800 */
[----:B------:R3:W-:Y:S06]  /*41d0*/  MEMBAR.ALL.CTA ;  /* 0x0000000000007992 */ /* 0x0007ec0000008000 */
[----:B---3--:R-:W3:Y:S01]  /*41e0*/  FENCE.VIEW.ASYNC.S ;  /* 0x00000000000073c6 */ /* 0x008ee20000000000 */
[----:B------:R-:W-:Y:S01]  /*41f0*/  SEL R11, R11, RZ, P1 ;  /* 0x000000ff0b0b7207 */ /* 0x000fe20000800000 */
[----:B---3--:R3:W-:Y:S01]  /*4200*/  SYNCS.ARRIVE.TRANS64.RED.A1T0 RZ, [R2+URZ], RZ ;  /* 0x000000ff02ff79a7 */ /* 0x0087e200081004ff */
[----:B--2---:R-:W-:-:S02]  /*4210*/  LOP3.LUT P3, RZ, R6, 0x1, RZ, 0xc0, !PT ;  /* 0x0000000106ff7812 */ /* 0x004fc4000786c0ff */
[----:B------:R-:W-:-:S04]  /*4220*/  SEL R5, RZ, 0x1, P1 ;  /* 0x00000001ff057807 */ /* 0x000fc80000800000 */
[----:B------:R-:W-:Y:S02]  /*4230*/  LOP3.LUT R10, R10, R5, RZ, 0x3c, !PT ;  /* 0x000000050a0a7212 */ /* 0x000fe400078e3cff */
[----:B---3--:R-:W-:-:S04]  /*4240*/  SEL R2, RZ, 0x1, P0 ;  /* 0x00000001ff027807 */ /* 0x008fc80000000000 */
[----:B------:R-:W-:Y:S01]  /*4250*/  LOP3.LUT R9, R9, R2, RZ, 0x3c, !PT ;  /* 0x0000000209097212 */ /* 0x000fe200078e3cff */
[----:B------:R-:W-:Y:S06]  /*4260*/  @P3 BRA `(.L_x_80) ;  /* 0xfffffffc002c3947 */ /* 0x000fec000383ffff */
[----:B------:R-:W-:Y:S01]  /*4270*/  ULEA UR4, UR5, UR6, 0x3 ;  /* 0x0000000605047291 */ /* 0x000fe2000f8e18ff */
[----:B------:R-:W-:-:S08]  /*4280*/  SHF.L.U32 R3, R12, 0x1f, RZ ;  /* 0x0000001f0c037819 */ /* 0x000fd000000006ff */
[----:B------:R-:W2:Y:S02]  /*4290*/  SYNCS.PHASECHK.TRANS64 P0, [UR4+0x240], R3 ;  /* 0x00024003ff0075a7 */ /* 0x000ea40008001004 */
[----:B--2---:R-:W-:Y:S05]  /*42a0*/  @P0 BRA `(.L_x_81) ;  /* 0x0000000000080947 */ /* 0x004fea0003800000 */
[----:B------:R-:W2:Y:S02]  /*42b0*/  SYNCS.PHASECHK.TRANS64.TRYWAIT P0, [UR4+0x240], R3 ;  /* 0x00024003ff0075a7 */ /* 0x000ea40008001104 */
[----:B--2---:R-:W-:Y:S05]  /*42c0*/  @!P0 BRA `(.L_x_82) ;  /* 0x0000006c00388947 */ /* 0x004fea0003800000 */
.L_x_81:
[----:B------:R-:W-:-:S04]  /*42d0*/  UIADD3 UR7, UPT, UPT, UR5, 0x1, URZ ;  /* 0x0000000105077890 */ /* 0x000fc8000fffe0ff */
[----:B------:R-:W-:-:S04]  /*42e0*/  UISETP.NE.AND UP0, UPT, UR7, 0x2, UPT ;  /* 0x000000020700788c */ /* 0x000fc8000bf05270 */
[----:B------:R-:W-:Y:S02]  /*42f0*/  USEL UR8, URZ, 0x1, UP0 ;  /* 0x00000001ff087887 */ /* 0x000fe40008000000 */
[----:B------:R-:W-:-:S04]  /*4300*/  USEL UR7, UR7, URZ, UP0 ;  /* 0x000000ff07077287 */ /* 0x000fc80008000000 */
[----:B------:R-:W-:Y:S01]  /*4310*/  ULEA UR7, UR7, UR6, 0x3 ;  /* 0x0000000607077291 */ /* 0x000fe2000f8e18ff */
[----:B--2---:R-:W-:-:S04]  /*4320*/  LOP3.LUT R3, R12, UR8, RZ, 0x3c, !PT ;  /* 0x000000080c037c12 */ /* 0x004fc8000f8e3cff */
[----:B------:R-:W-:-:S04]  /*4330*/  SHF.L.U32 R0, R3, 0x1f, RZ ;  /* 0x0000001f03007819 */ /* 0x000fc800000006ff */
[----:B------:R-:W2:Y:S02]  /*4340*/  SYNCS.PHASECHK.TRANS64 P0, [UR7+0x240], R0 ;  /* 0x00024000ff0075a7 */ /* 0x000ea40008001007 */
[----:B-12---:R-:W-:Y:S05]  /*4350*/  @P0 EXIT ;  /* 0x000000000000094d */ /* 0x006fea0003800000 */
[----:B------:R-:W-:Y:S02]  /*4360*/  SHF.L.U32 R3, R3, 0x1f, RZ ;  /* 0x0000001f03037819 */ /* 0x000fe400000006ff */
[----:B------:R-:W-:-:S07]  /*4370*/  MOV R0, UR7 ;  /* 0x0000000700007c02 */ /* 0x000fce0008000f00 */
.L_x_83:
[----:B-1----:R1:W2:Y:S02]  /*4380*/  SYNCS.PHASECHK.TRANS64.TRYWAIT P0, [R0+URZ+0x240], R3 ;  /* 0x00024003000075a7 */ /* 0x0022a400080011ff */
[----:B--2---:R-:W-:Y:S05]  /*4390*/  @!P0 NANOSLEEP.SYNCS 0x989680 ;  /* 0x009896800000895d */ /* 0x004fea0003900000 */
[----:B------:R-:W2:Y:S02]  /*43a0*/  @!P0 SYNCS.PHASECHK.TRANS64 P0, [R0+URZ+0x240], R3 ;  /* 0x00024003000085a7 */ /* 0x000ea400080010ff */
[----:B--2---:R-:W-:Y:S05]  /*43b0*/  @P0 EXIT ;  /* 0x000000000000094d */ /* 0x004fea0003800000 */
[----:B------:R-:W-:Y:S05]  /*43c0*/  BRA `(.L_x_83) ;  /* 0xfffffffc00ec7947 */ /* 0x000fea000383ffff */
.L_x_76:
[----:B------:R-:W-:Y:S05]  /*43d0*/  BRA.U UP5, `(.L_x_84) ;  /* 0x0000001105847547 */ /* 0x000fea000b800000 */
[----:B------:R-:W-:Y:S01]  /*43e0*/  UMOV UR4, 0x40 ;  /* 0x0000004000047882 */ /* 0x000fe20000000000 */
[----:B------:R-:W-:Y:S01]  /*43f0*/  NOP ;  /* 0x0000000000007918 */ /* 0x000fe20000000000 */
[----:B------:R-:W-:Y:S01]  /*4400*/  ULEA UR5, UR48, UR4, 0x18 ;  /* 0x0000000430057291 */ /* 0x000fe2000f8ec0ff */
[----:B------:R-:W-:Y:S02]  /*4410*/  UMOV UR6, 0x400 ;  /* 0x0000040000067882 */ /* 0x000fe40000000000 */
[----:B------:R-:W-:-:S06]  /*4420*/  ULEA UR6, UR48, UR6, 0x18 ;  /* 0x0000000630067291 */ /* 0x000fcc000f8ec0ff */
[----:B------:R-:W2:Y:S02]  /*4430*/  LDS.U8 R0, [UR5+0x1c] ;  /* 0x00001c05ff007984 */ /* 0x000ea40008000000 */
[----:B--2---:R-:W-:-:S13]  /*4440*/  ISETP.NE.AND P0, PT, R0, RZ, PT ;  /* 0x000000ff0000720c */ /* 0x004fda0003f05270 */
[----:B------:R-:W-:Y:S05]  /*4450*/  @P0 BRA `(.L_x_85) ;  /* 0x0000000400080947 */ /* 0x000fea0003800000 */
[----:B------:R-:W-:Y:S02]  /*4460*/  UISETP.NE.U32.AND UP1, UPT, UR27, 0x1, UPT ;  /* 0x000000011b00788c */ /* 0x000fe4000bf25070 */
[----:B------:R-:W-:-:S07]  /*4470*/  UIADD3 UR7, UPT, UPT, UR5, 0x8, URZ ;  /* 0x0000000805077890 */ /* 0x000fce000fffe0ff */
[----:B------:R-:W-:Y:S05]  /*4480*/  BRA.U !UP1, `(.L_x_86) ;  /* 0x00000001099c7547 */ /* 0x000fea000b800000 */
[----:B------:R-:W-:Y:S01]  /*4490*/  ELECT P0, URZ, PT ;  /* 0x0000000000ff782f */ /* 0x000fe20003800000 */
[----:B------:R-:W-:-:S12]  /*44a0*/  BSSY B0, `(.L_x_86) ;  /* 0x0000025000007945 */ /* 0x000fd80003800000 */
[----:B------:R-:W-:Y:S05]  /*44b0*/  @!P0 BRA `(.L_x_87) ;  /* 0x00000000008c8947 */ /* 0x000fea0003800000 */
[----:B------:R-:W-:-:S05]  /*44c0*/  UMOV UR4, 0x10 ;  /* 0x0000001000047882 */ /* 0x000fca0000000000 */
[----:B------:R-:W-:Y:S04]  /*44d0*/  DEPBAR.LE SB2, 0x36 ;  /* 0x0000ad800000791a */ /* 0x000fe80000000000 */
[----:B------:R-:W2:Y:S02]  /*44e0*/  UTCATOMSWS.2CTA.FIND_AND_SET.ALIGN UP0, UR4, UR4 ;  /* 0x00000004000475e3 */ /* 0x000ea40008200800 */
[----:B--2---:R-:W-:Y:S01]  /*44f0*/  MOV R11, UR4 ;  /* 0x00000004000b7c02 */ /* 0x004fe20008000f00 */
[----:B------:R-:W-:Y:S06]  /*4500*/  BRA.U UP0, `(.L_x_88) ;  /* 0x0000000100187547 */ /* 0x000fec000b800000 */
.L_x_89:
[----:B------:R-:W-:Y:S05]  /*4510*/  NANOSLEEP 0x64 ;  /* 0x000000640000795d */ /* 0x000fea0003800000 */
[----:B------:R-:W-:-:S05]  /*4520*/  UMOV UR4, 0x10 ;  /* 0x0000001000047882 */ /* 0x000fca0000000000 */
[----:B------:R-:W-:Y:S04]  /*4530*/  DEPBAR.LE SB2, 0x36 ;  /* 0x0000ad800000791a */ /* 0x000fe80000000000 */
[----:B------:R-:W2:Y:S02]  /*4540*/  UTCATOMSWS.2CTA.FIND_AND_SET.ALIGN UP0, UR4, UR4 ;  /* 0x00000004000475e3 */ /* 0x000ea40008200800 */
[----:B--2---:R-:W-:Y:S01]  /*4550*/  MOV R11, UR4 ;  /* 0x00000004000b7c02 */ /* 0x004fe20008000f00 */
[----:B------:R-:W-:Y:S05]  /*4560*/  BRA.U !UP0, `(.L_x_89) ;  /* 0xfffffffd08e87547 */ /* 0x000fea000b83ffff */
.L_x_88:
[----:B------:R-:W2:Y:S01]  /*4570*/  LDS R7, [UR5+0x10] ;  /* 0x00001005ff077984 */ /* 0x000ea20008000800 */
[----:B------:R-:W-:Y:S01]  /*4580*/  IMAD.U32 R5, RZ, RZ, UR6 ;  /* 0x00000006ff057e24 */ /* 0x000fe2000f8e00ff */
[----:B------:R-:W-:-:S03]  /*4590*/  MOV R4, UR29 ;  /* 0x0000001d00047c02 */ /* 0x000fc60008000f00 */
[----:B------:R-:W-:Y:S01]  /*45a0*/  VIADD R5, R5, 0x2e0 ;  /* 0x000002e005057836 */ /* 0x000fe20000000000 */
[----:B--2---:R-:W-:-:S04]  /*45b0*/  SHF.L.U32 R7, R7, 0x1f, RZ ;  /* 0x0000001f07077819 */ /* 0x004fc800000006ff */
[----:B------:R-:W2:Y:S02]  /*45c0*/  SYNCS.PHASECHK.TRANS64.TRYWAIT P0, [UR5+0x8], R7 ;  /* 0x00000807ff0075a7 */ /* 0x000ea40008001105 */
[----:B--2---:R-:W-:Y:S05]  /*45d0*/  @P0 BRA `(.L_x_90) ;  /* 0x0000000000080947 */ /* 0x004fea0003800000 */
[----:B------:R-:W2:Y:S02]  /*45e0*/  SYNCS.PHASECHK.TRANS64.TRYWAIT P0, [UR5+0x8], R7 ;  /* 0x00000807ff0075a7 */ /* 0x000ea40008001105 */
[----:B--2---:R-:W-:Y:S05]  /*45f0*/  @!P0 BRA `(.L_x_91) ;  /* 0x0000006800848947 */ /* 0x004fea0003800000 */
.L_x_90:
[----:B--2---:R-:W-:Y:S01]  /*4600*/  HFMA2 R0, -RZ, RZ, 0, 5.9604644775390625e-08 ;  /* 0x00000001ff007431 */ /* 0x004fe200000001ff */
[----:B------:R-:W-:Y:S01]  /*4610*/  UPRMT UR4, UR29, 0x654, UR7 ;  /* 0x000006541d047896 */ /* 0x000fe20008000007 */
[----:B------:R-:W-:Y:S01]  /*4620*/  IMAD.MOV.U32 R8, RZ, RZ, 0xffff ;  /* 0x0000ffffff087424 */ /* 0x000fe200078e00ff */
[----:B------:R-:W-:Y:S01]  /*4630*/  PRMT R4, R4, 0x654, R5 ;  /* 0x0000065404047816 */ /* 0x000fe20000000005 */
[----:B------:R-:W-:Y:S02]  /*4640*/  IMAD.MOV.U32 R6, RZ, RZ, 0x4 ;  /* 0x00000004ff067424 */ /* 0x000fe400078e00ff */
[----:B------:R-:W-:Y:S01]  /*4650*/  IMAD.SHL.U32 R9, R11, 0x20, RZ ;  /* 0x000000200b097824 */ /* 0x000fe200078e00ff */
[----:B------:R-:W-:Y:S02]  /*4660*/  MOV R5, UR4 ;  /* 0x0000000400057c02 */ /* 0x000fe40008000f00 */
[-C--:B------:R-:W-:Y:S01]  /*4670*/  SHF.L.U32 R8, R8, R11.reuse, RZ ;  /* 0x0000000b08087219 */ /* 0x080fe200000006ff */
[----:B------:R2:W-:Y:S01]  /*4680*/  SYNCS.ARRIVE.TRANS64.RED RZ, [UR4], R6 ;  /* 0x00000006ffff79a7 */ /* 0x0005e20008000404 */
[----:B------:R-:W-:Y:S01]  /*4690*/  SHF.L.U32 R7, R0, R11, RZ ;  /* 0x0000000b00077219 */ /* 0x000fe200000006ff */
[----:B------:R2:W-:Y:S04]  /*46a0*/  STS [UR6+0x2e0], R9 ;  /* 0x0002e009ff007988 */ /* 0x0005e80008000806 */
[----:B------:R2:W-:Y:S04]  /*46b0*/  STAS [R4.64], R11 ;  /* 0x0000000b04007dbd */ /* 0x0005e8000c0008ff */
[----:B------:R2:W-:Y:S04]  /*46c0*/  ATOMS.OR RZ, [UR5+0x14], R8 ;  /* 0x00001408ffff798c */ /* 0x0005e8000b000005 */
[----:B------:R2:W-:Y:S04]  /*46d0*/  ATOMS.OR RZ, [UR5+0x18], R7 ;  /* 0x00001807ffff798c */ /* 0x0005e8000b000005 */
[----:B------:R2:W-:Y:S02]  /*46e0*/  ATOMS.XOR RZ, [UR5+0x10], R0 ;  /* 0x00001000ffff798c */ /* 0x0005e4000b800005 */
.L_x_87:
[----:B-1----:R-:W-:Y:S05]  /*46f0*/  BSYNC B0 ;  /* 0x0000000000007941 */ /* 0x002fea0003800000 */
.L_x_86:
[----:B------:R-:W-:Y:S05]  /*4700*/  BRA.U UP1, `(.L_x_92) ;  /* 0x00000001016c7547 */ /* 0x000fea000b800000 */
[----:B------:R-:W-:-:S03]  /*4710*/  UMOV UR4, 0xffffffff ;  /* 0xffffffff00047882 */ /* 0x000fc60000000000 */
[----:B------:R-:W-:Y:S05]  /*4720*/  BRA.DIV UR4, `(.L_x_93) ;  /* 0x0000006a04507947 */ /* 0x000fea000b800000 */
[----:B------:R-:W-:-:S13]  /*4730*/  ELECT P0, URZ, PT ;  /* 0x0000000000ff782f */ /* 0x000fda0003800000 */
.L_x_226:
[----:B------:R-:W-:Y:S05]  /*4740*/  @!P0 BRA `(.L_x_92) ;  /* 0x00000000005c8947 */ /* 0x000fea0003800000 */
[----:B--2---:R-:W2:Y:S02]  /*4750*/  LDS R5, [UR5+0x10] ;  /* 0x00001005ff057984 */ /* 0x004ea40008000800 */
[----:B--2---:R-:W-:-:S04]  /*4760*/  SHF.L.U32 R5, R5, 0x1f, RZ ;  /* 0x0000001f05057819 */ /* 0x004fc800000006ff */
[----:B------:R-:W2:Y:S02]  /*4770*/  SYNCS.PHASECHK.TRANS64.TRYWAIT P0, [UR5+0x8], R5 ;  /* 0x00000805ff0075a7 */ /* 0x000ea40008001105 */
[----:B--2---:R-:W-:Y:S05]  /*4780*/  @P0 BRA `(.L_x_94) ;  /* 0x0000000000080947 */ /* 0x004fea0003800000 */
[----:B------:R-:W2:Y:S02]  /*4790*/  SYNCS.PHASECHK.TRANS64.TRYWAIT P0, [UR5+0x8], R5 ;  /* 0x00000805ff0075a7 */ /* 0x000ea40008001105 */
[----:B--2---:R-:W-:Y:S05]  /*47a0*/  @!P0 BRA `(.L_x_95) ;  /* 0x0000006800548947 */ /* 0x004fea0003800000 */
.L_x_94:
[----:B------:R-:W3:Y:S01]  /*47b0*/  LDS R7, [UR6+0x2e0] ;  /* 0x0002e006ff077984 */ /* 0x000ee20008000800 */
[----:B--2---:R-:W-:Y:S02]  /*47c0*/  HFMA2 R0, -RZ, RZ, 0, 5.9604644775390625e-08 ;  /* 0x00000001ff007431 */ /* 0x004fe400000001ff */
[----:B------:R-:W-:Y:S01]  /*47d0*/  IMAD.MOV.U32 R4, RZ, RZ, 0xffff ;  /* 0x0000ffffff047424 */ /* 0x000fe200078e00ff */
[----:B------:R-:W-:Y:S01]  /*47e0*/  UPRMT UR4, UR29, 0x654, UR7 ;  /* 0x000006541d047896 */ /* 0x000fe20008000007 */
[----:B---3--:R-:W-:-:S03]  /*47f0*/  IMAD.SHL.U32 R5, R7, 0x20, RZ ;  /* 0x0000002007057824 */ /* 0x008fc600078e00ff */
[-C--:B------:R-:W-:Y:S02]  /*4800*/  SHF.L.U32 R4, R4, R7.reuse, RZ ;  /* 0x0000000704047219 */ /* 0x080fe400000006ff */
[----:B------:R-:W-:Y:S01]  /*4810*/  SHF.L.U32 R7, R0, R7, RZ ;  /* 0x0000000700077219 */ /* 0x000fe200000006ff */
[----:B------:R3:W-:Y:S04]  /*4820*/  STS [UR6+0x2e0], R5 ;  /* 0x0002e005ff007988 */ /* 0x0007e80008000806 */
[----:B------:R3:W-:Y:S04]  /*4830*/  ATOMS.OR RZ, [UR5+0x14], R4 ;  /* 0x00001404ffff798c */ /* 0x0007e8000b000005 */
[----:B------:R3:W-:Y:S01]  /*4840*/  ATOMS.OR RZ, [UR5+0x18], R7 ;  /* 0x00001807ffff798c */ /* 0x0007e2000b000005 */
[----:B------:R-:W-:Y:S03]  /*4850*/  SYNCS.ARRIVE.TRANS64.RED.A1T0 RZ, [UR4], RZ ;  /* 0x000000ffffff79a7 */ /* 0x000fe60008100404 */
[----:B------:R3:W-:Y:S01]  /*4860*/  ATOMS.XOR RZ, [UR5+0x10], R0 ;  /* 0x00001000ffff798c */ /* 0x0007e2000b800005 */
[----:B------:R-:W-:Y:S05]  /*4870*/  BRA `(.L_x_92) ;  /* 0x0000000000107947 */ /* 0x000fea0003800000 */
.L_x_85:
[----:B------:R-:W-:Y:S02]  /*4880*/  MOV R0, 0xffffffff ;  /* 0xffffffff00007802 */ /* 0x000fe40000000f00 */
[----:B------:R-:W-:-:S03]  /*4890*/  MOV R4, 0x48c0 ;  /* 0x000048c000047802 */ /* 0x000fc60000000f00 */
[----:B------:R2:W-:Y:S04]  /*48a0*/  STS [UR6+0x2e0], R0 ;  /* 0x0002e000ff007988 */ /* 0x0005e80008000806 */
[----:B-12--5:R-:W-:Y:S05]  /*48b0*/  CALL.REL.NOINC `($__internal_1_$__cuda_sm10x_tcgen05_guardrail_trap_phase_invalid_during_alloc) ;  /* 0x0000006c009c7944 */ /* 0x026fea0003c00000 */
.L_x_92:
[----:B------:R-:W-:Y:S05]  /*48c0*/  WARPSYNC.ALL ;  /* 0x0000000000007948 */ /* 0x000fea0003800000 */
[----:B------:R-:W4:Y:S01]  /*48d0*/  S2UR UR4, SR_CgaCtaId ;  /* 0x00000000000479c3 */ /* 0x000f220000008800 */
[----:B------:R-:W-:Y:S01]  /*48e0*/  UMOV UR13, 0x400 ;  /* 0x00000400000d7882 */ /* 0x000fe20000000000 */
[----:B------:R-:W-:-:S06]  /*48f0*/  NOP ;  /* 0x0000000000007918 */ /* 0x000fcc0000000000 */
[----:B------:R-:W-:Y:S06]  /*4900*/  BAR.ARV 0x6, 0xa0 ;  /* 0x0182800000007b1d */ /* 0x000fec0000002000 */
[----:B------:R-:W1:Y:S01]  /*4910*/  LDCU UR6, c[0x0][0x38c] ;  /* 0x00007180ff0677ac */ /* 0x000e620008000800 */
[----:B------:R-:W-:Y:S01]  /*4920*/  LOP3.LUT R3, R3, 0xffff, RZ, 0xc0, !PT ;  /* 0x0000ffff03037812 */ /* 0x000fe200078ec0ff */
[----:B--2---:R-:W-:Y:S01]  /*4930*/  IMAD.MOV.U32 R9, RZ, RZ, 0x1 ;  /* 0x00000001ff097424 */ /* 0x004fe200078e00ff */
[----:B------:R-:W-:Y:S01]  /*4940*/  LOP3.LUT R2, R2, 0xffff, RZ, 0xc0, !PT ;  /* 0x0000ffff02027812 */ /* 0x000fe200078ec0ff */
[----:B------:R-:W-:Y:S01]  /*4950*/  IMAD.MOV.U32 R8, RZ, RZ, RZ ;  /* 0x000000ffff087224 */ /* 0x000fe200078e00ff */
[----:B------:R-:W-:Y:S01]  /*4960*/  R2UR UR16, R3 ;  /* 0x00000000031072ca */ /* 0x000fe200000e0000 */
[----:B------:R-:W-:Y:S01]  /*4970*/  UMOV UR20, URZ ;  /* 0x000000ff00147c82 */ /* 0x000fe20008000000 */
[----:B------:R-:W-:-:S02]  /*4980*/  R2UR UR24, R2 ;  /* 0x00000000021872ca */ /* 0x000fc400000e0000 */
[----:B------:R-:W-:Y:S01]  /*4990*/  CS2R R2, SRZ ;  /* 0x0000000000027805 */ /* 0x000fe2000001ff00 */
[----:B------:R-:W-:Y:S01]  /*49a0*/  UMOV UR10, URZ ;  /* 0x000000ff000a7c82 */ /* 0x000fe20008000000 */
[----:B----4-:R-:W-:Y:S02]  /*49b0*/  ULEA UR13, UR4, UR13, 0x18 ;  /* 0x0000000d040d7291 */ /* 0x010fe4000f8ec0ff */
[----:B------:R-:W-:Y:S02]  /*49c0*/  UISETP.NE.AND UP3, UPT, UR27, URZ, UPT ;  /* 0x000000ff1b00728c */ /* 0x000fe4000bf65270 */
[----:B------:R-:W-:Y:S02]  /*49d0*/  UIADD3 UR5, UPT, UPT, UR13, 0x8600, URZ ;  /* 0x000086000d057890 */ /* 0x000fe4000fffe0ff */
[----:B------:R-:W-:Y:S02]  /*49e0*/  UIADD3 UR4, UPT, UPT, UR13, 0x28600, URZ ;  /* 0x000286000d047890 */ /* 0x000fe4000fffe0ff */
[----:B-1----:R-:W-:Y:S01]  /*49f0*/  UIADD3 UR6, UPT, UPT, UR6, 0x1f, URZ ;  /* 0x0000001f06067890 */ /* 0x002fe2000fffe0ff */
[----:B---3--:R-:W1:Y:S01]  /*4a00*/  LDS R0, [UR13+0x2e0] ;  /* 0x0002e00dff007984 */ /* 0x008e620008000800 */
[----:B------:R-:W-:-:S02]  /*4a10*/  USHF.R.U32.HI UR5, URZ, 0x4, UR5 ;  /* 0x00000004ff057899 */ /* 0x000fc40008011605 */
[----:B------:R-:W-:Y:S02]  /*4a20*/  USHF.R.S32.HI UR21, URZ, 0x1f, UR6 ;  /* 0x0000001fff157899 */ /* 0x000fe40008011406 */
[----:B------:R-:W-:Y:S02]  /*4a30*/  USHF.R.U32.HI UR4, URZ, 0x4, UR4 ;  /* 0x00000004ff047899 */ /* 0x000fe40008011604 */
[----:B------:R-:W-:Y:S02]  /*4a40*/  ULEA.HI UR21, UR21, UR6, URZ, 0x5 ;  /* 0x0000000615157291 */ /* 0x000fe4000f8f28ff */
[----:B------:R-:W-:Y:S02]  /*4a50*/  ULOP3.LUT UR5, UR5, 0x3fff, URZ, 0xc0, !UPT ;  /* 0x00003fff05057892 */ /* 0x000fe4000f8ec0ff */
[----:B------:R-:W-:Y:S02]  /*4a60*/  USHF.R.S32.HI UR21, URZ, 0x5, UR21 ;  /* 0x00000005ff157899 */ /* 0x000fe40008011415 */
[----:B------:R-:W-:-:S02]  /*4a70*/  ULOP3.LUT UR18, UR4, 0x3fff, URZ, 0xc0, !UPT ;  /* 0x00003fff04127892 */ /* 0x000fc4000f8ec0ff */
[----:B------:R-:W-:Y:S02]  /*4a80*/  UISETP.LT.AND UP0, UPT, UR21, 0x1, UPT ;  /* 0x000000011500788c */ /* 0x000fe4000bf01270 */
[----:B------:R-:W-:Y:S02]  /*4a90*/  ULOP3.LUT UR17, UR5, 0x10000, URZ, 0xfc, !UPT ;  /* 0x0001000005117892 */ /* 0x000fe4000f8efcff */
[----:B------:R-:W-:Y:S02]  /*4aa0*/  ULOP3.LUT UR18, UR18, 0x10000, URZ, 0xfc, !UPT ;  /* 0x0001000012127892 */ /* 0x000fe4000f8efcff */
[----:B------:R-:W-:Y:S01]  /*4ab0*/  USEL UR25, UR21, 0x1, !UP0 ;  /* 0x0000000115197887 */ /* 0x000fe2000c000000 */
[----:B------:R-:W-:Y:S01]  /*4ac0*/  UMOV UR11, URZ ;  /* 0x000000ff000b7c82 */ /* 0x000fe20008000000 */
[----:B------:R-:W-:Y:S01]  /*4ad0*/  UMOV UR22, 0x0 ;  /* 0x0000000000167882 */ /* 0x000fe20000000000 */
[----:B------:R-:W-:Y:S01]  /*4ae0*/  UMOV UR23, 0x10200010 ;  /* 0x1020001000177882 */ /* 0x000fe20000000000 */
[----:B-1----:R-:W-:-:S15]  /*4af0*/  R2UR UR26, R0 ;  /* 0x00000000001a72ca */ /* 0x002fde00000e0000 */
.L_x_103:
[C---:B------:R-:W-:Y:S02]  /*4b00*/  LEA R0, R8.reuse, UR13, 0x3 ;  /* 0x0000000d08007c11 */ /* 0x040fe4000f8e18ff */
[----:B------:R-:W-:Y:S02]  /*4b10*/  SHF.L.U32 R5, R3, 0x1f, RZ ;  /* 0x0000001f03057819 */ /* 0x000fe400000006ff */
[----:B------:R-:W-:Y:S02]  /*4b20*/  LEA R4, R8, UR13, 0x4 ;  /* 0x0000000d08047c11 */ /* 0x000fe4000f8e20ff */
[----:B------:R-:W1:Y:S02]  /*4b30*/  SYNCS.PHASECHK.TRANS64.TRYWAIT P0, [R0+URZ+0x230], R5 ;  /* 0x00023005000075a7 */ /* 0x000e6400080011ff */
[----:B-1-3--:R-:W-:Y:S05]  /*4b40*/  @!P0 BRA `(.L_x_96) ;  /* 0x0000006400848947 */ /* 0x00afea0003800000 */
.L_x_227:
[----:B-1----:R-:W1:Y:S01]  /*4b50*/  LDS.128 R4, [R4+0x2c0] ;  /* 0x0002c00004047984 */ /* 0x002e620000000c00 */
[----:B------:R-:W-:Y:S02]  /*4b60*/  VIADD R0, R0, 0x240 ;  /* 0x0000024000007836 */ /* 0x000fe40000000000 */
[----:B------:R-:W-:Y:S01]  /*4b70*/  VIADD R8, R8, 0x1 ;  /* 0x0000000108087836 */ /* 0x000fe20000000000 */
[----:B------:R-:W-:Y:S01]  /*4b80*/  @!PT LDS RZ, [RZ] ;  /* 0x00000000fffff984 */ /* 0x000fe20000000800 */
[----:B------:R-:W-:Y:S01]  /*4b90*/  @!PT LDS RZ, [RZ] ;  /* 0x00000000fffff984 */ /* 0x000fe20000000800 */
[----:B------:R-:W-:Y:S01]  /*4ba0*/  @!PT LDS RZ, [RZ] ;  /* 0x00000000fffff984 */ /* 0x000fe20000000800 */
[----:B------:R-:W-:Y:S01]  /*4bb0*/  @!PT LDS RZ, [RZ] ;  /* 0x00000000fffff984 */ /* 0x000fe20000000800 */
[----:B------:R2:W-:Y:S06]  /*4bc0*/  MEMBAR.ALL.CTA ;  /* 0x0000000000007992 */ /* 0x0005ec0000008000 */
[----:B--2---:R-:W2:Y:S01]  /*4bd0*/  FENCE.VIEW.ASYNC.S ;  /* 0x00000000000073c6 */ /* 0x004ea20000000000 */
[----:B------:R-:W-:-:S04]  /*4be0*/  PRMT R0, RZ, 0x654, R0 ;  /* 0x00000654ff007816 */ /* 0x000fc80000000000 */
[----:B--2---:R2:W-:Y:S01]  /*4bf0*/  SYNCS.ARRIVE.TRANS64.RED.A1T0 RZ, [R0+URZ], RZ ;  /* 0x000000ff00ff79a7 */ /* 0x0045e200081004ff */
[----:B-1----:R-:W-:Y:S01]  /*4c00*/  LOP3.LUT P1, RZ, R6, 0x1, RZ, 0xc0, !PT ;  /* 0x0000000106ff7812 */ /* 0x002fe2000782c0ff */
[----:B--2---:R-:W-:-:S12]  /*4c10*/  BRA.U UP3, `(.L_x_97) ;  /* 0x0000000103cc7547 */ /* 0x004fd8000b800000 */
[----:B------:R-:W1:Y:S01]  /*4c20*/  LDCU UR4, c[0x0][0x38c] ;  /* 0x00007180ff0477ac */ /* 0x000e620008000800 */
[----:B------:R-:W-:Y:S02]  /*4c30*/  PLOP3.LUT P2, PT, PT, PT, PT, 0x80, 0x8 ;  /* 0x000000000008781c */ /* 0x000fe40003f4f070 */
[----:B------:R-:W-:Y:S01]  /*4c40*/  SHF.L.U32 R5, R9, 0x1f, RZ ;  /* 0x0000001f09057819 */ /* 0x000fe200000006ff */
[----:B------:R-:W-:Y:S02]  /*4c50*/  ULEA UR19, UR20, UR13, 0x3 ;  /* 0x0000000d14137291 */ /* 0x000fe4000f8e18ff */
[----:B-1----:R-:W-:-:S06]  /*4c60*/  UISETP.GE.AND UP0, UPT, UR4, 0x1, UPT ;  /* 0x000000010400788c */ /* 0x002fcc000bf06270 */
[----:B------:R-:W-:-:S05]  /*4c70*/  PLOP3.LUT P0, PT, PT, PT, UP0, 0x80, 0x8 ;  /* 0x000000000008781c */ /* 0x000fca0003f0f008 */
[----:B------:R-:W-:-:S08]  /*4c80*/  @UP0 ULEA UR4, UR10, UR13, 0x3 ;  /* 0x0000000d0a040291 */ /* 0x000fd0000f8e18ff */
[----:B------:R-:W-:-:S04]  /*4c90*/  @P0 SHF.L.U32 R0, R2, 0x1f, RZ ;  /* 0x0000001f02000819 */ /* 0x000fc800000006ff */
[----:B------:R1:W2:Y:S01]  /*4ca0*/  @P0 SYNCS.PHASECHK.TRANS64.TRYWAIT P2, [UR4], R0 ;  /* 0x00000000ff0005a7 */ /* 0x0002a20008041104 */
[----:B------:R-:W3:Y:S02]  /*4cb0*/  SYNCS.PHASECHK.TRANS64.TRYWAIT P0, [UR19+0x270], R5 ;  /* 0x00027005ff0075a7 */ /* 0x000ee40008001113 */
[----:B-123--:R-:W-:Y:S05]  /*4cc0*/  @!P0 BRA `(.L_x_98) ;  /* 0x0000006400388947 */ /* 0x00efea0003800000 */
.L_x_229:
[----:B------:R-:W-:Y:S01]  /*4cd0*/  UMOV UR14, UR11 ;  /* 0x0000000b000e7c82 */ /* 0x000fe20008000000 */
[----:B------:R-:W-:Y:S05]  /*4ce0*/  BRA.U !UP0, `(.L_x_99) ;  /* 0x0000000108887547 */ /* 0x000fea000b800000 */
[----:B------:R-:W-:Y:S02]  /*4cf0*/  UIADD3 UR14, UPT, UPT, UR25, UR11, URZ ;  /* 0x0000000b190e7290 */ /* 0x000fe4000fffe0ff */
[----:B------:R-:W-:Y:S02]  /*4d00*/  ULEA UR15, UR20, UR26, 0x7 ;  /* 0x0000001a140f7291 */ /* 0x000fe4000f8e38ff */
[----:B------:R-:W-:Y:S01]  /*4d10*/  UPLOP3.LUT UP2, UPT, UPT, UPT, UPT, 0x40, 0x4 ;  /* 0x000000000004789c */ /* 0x000fe20003f4e870 */
[----:B------:R-:W-:Y:S01]  /*4d20*/  UMOV UR12, UR21 ;  /* 0x00000015000c7c82 */ /* 0x000fe20008000000 */
[----:B------:R-:W-:-:S09]  /*4d30*/  UMOV UR5, UR10 ;  /* 0x0000000a00057c82 */ /* 0x000fd20008000000 */
.L_x_102:
[----:B--2---:R-:W-:Y:S01]  /*4d40*/  ULEA UR6, UR5, UR13, 0x3 ;  /* 0x0000000d05067291 */ /* 0x004fe2000f8e18ff */
[----:B---3--:R-:W-:Y:S11]  /*4d50*/  @P2 BRA `(.L_x_100) ;  /* 0x00000000000c2947 */ /* 0x008ff60003800000 */
[----:B-1----:R-:W-:Y:S04]  /*4d60*/  SHF.L.U32 R5, R2, 0x1f, RZ ;  /* 0x0000001f02057819 */ /* 0x002fe800000006ff */
[----:B------:R-:W1:Y:S02]  /*4d70*/  SYNCS.PHASECHK.TRANS64.TRYWAIT P0, [UR6], R5 ;  /* 0x00000005ff0075a7 */ /* 0x000e640008001106 */
[----:B-1----:R-:W-:Y:S05]  /*4d80*/  @!P0 BRA `(.L_x_101) ;  /* 0x0000006400208947 */ /* 0x002fea0003800000 */
.L_x_100:
[----:B------:R-:W-:Y:S01]  /*4d90*/  UISETP.NE.AND UP0, UPT, UR12, 0x1, UPT ;  /* 0x000000010c00788c */ /* 0x000fe2000bf05270 */
[----:B------:R-:W-:Y:S01]  /*4da0*/  PLOP3.LUT P2, PT, PT, PT, PT, 0x80, 0x8 ;  /* 0x000000000008781c */ /* 0x000fe20003f4f070 */
[----:B------:R-:W-:Y:S02]  /*4db0*/  UIADD3 UR4, UPT, UPT, UR5, 0x1, URZ ;  /* 0x0000000105047890 */ /* 0x000fe4000fffe0ff */
[----:B------:R-:W-:Y:S02]  /*4dc0*/  ULEA UR8, UR5, UR18, 0x7 ;  /* 0x0000001205087291 */ /* 0x000fe4000f8e38ff */
[----:B------:R-:W-:Y:S01]  /*4dd0*/  UISETP.NE.AND UP1, UPT, UR4, 0x20, UPT ;  /* 0x000000200400788c */ /* 0x000fe2000bf25270 */
[----:B------:R-:W-:Y:S01]  /*4de0*/  PLOP3.LUT P0, PT, PT, PT, UP0, 0x80, 0x8 ;  /* 0x000000000008781c */ /* 0x000fe20003f0f008 */
[----:B------:R-:W-:Y:S02]  /*4df0*/  UIADD3 UR11, UPT, UPT, UR11, 0x1, URZ ;  /* 0x000000010b0b7890 */ /* 0x000fe4000fffe0ff */
[----:B------:R-:W-:Y:S02]  /*4e00*/  USEL UR7, URZ, 0x1, UP1 ;  /* 0x00000001ff077887 */ /* 0x000fe40008800000 */
[----:B------:R-:W-:Y:S01]  /*4e10*/  USEL UR10, UR4, URZ, UP1 ;  /* 0x000000ff040a7287 */ /* 0x000fe20008800000 */
[----:B------:R-:W-:Y:S01]  /*4e20*/  UMOV UR9, 0xc0004010 ;  /* 0xc000401000097882 */ /* 0x000fe20000000000 */
[----:B------:R-:W-:Y:S02]  /*4e30*/  UIADD3 UR12, UPT, UPT, UR12, -0x1, URZ ;  /* 0xffffffff0c0c7890 */ /* 0x000fe4000fffe0ff */
[----:B------:R-:W-:Y:S01]  /*4e40*/  LOP3.LUT R2, R2, UR7, RZ, 0x3c, !PT ;  /* 0x0000000702027c12 */ /* 0x000fe2000f8e3cff */
[----:B------:R-:W-:Y:S01]  /*4e50*/  @UP0 ULEA UR4, UR10, UR13, 0x3 ;  /* 0x0000000d0a040291 */ /* 0x000fe2000f8e18ff */
[----:B------:R-:W-:Y:S02]  /*4e60*/  UMOV UR7, 0xc0004010 ;  /* 0xc000401000077882 */ /* 0x000fe40000000000 */
[----:B-1----:R-:W-:Y:S01]  /*4e70*/  @P0 SHF.L.U32 R0, R2, 0x1f, RZ ;  /* 0x0000001f02000819 */ /* 0x002fe200000006ff */
[----:B------:R-:W-:Y:S05]  /*4e80*/  UISETP.NE.AND UP0, UPT, UR11, UR14, UPT ;  /* 0x0000000e0b00728c */ /* 0x000fea000bf05270 */
[----:B------:R2:W3:Y:S01]  /*4e90*/  @P0 SYNCS.PHASECHK.TRANS64.TRYWAIT P2, [UR4], R0 ;  /* 0x00000000ff0005a7 */ /* 0x0004e20008041104 */
[----:B------:R-:W-:Y:S02]  /*4ea0*/  UIADD3 UR4, UPT, UPT, UR6, 0x100, URZ ;  /* 0x0000010006047890 */ /* 0x000fe4000fffe0ff */
[----:B------:R-:W-:Y:S03]  /*4eb0*/  ULEA UR6, UR5, UR17, 0x8 ;  /* 0x0000001105067291 */ /* 0x000fe6000f8e40ff */
[----:B------:R-:W-:Y:S06]  /*4ec0*/  UMOV UR5, UR10 ;  /* 0x0000000a00057c82 */ /* 0x000fec0008000000 */
[----:B------:R2:W-:Y:S01]  /*4ed0*/  UTCQMMA.2CTA gdesc[UR6], gdesc[UR8], tmem[UR15], tmem[UR22], idesc[UR23], UP2 ;  /* 0x00ff1608060075ea */ /* 0x0005e2000920030f */
[----:B------:R-:W-:Y:S01]  /*4ee0*/  UPLOP3.LUT UP2, UPT, UPT, UPT, UPT, 0x80, 0x8 ;  /* 0x000000000008789c */ /* 0x000fe20003f4f070 */
[----:B------:R2:W-:Y:S01]  /*4ef0*/  UTCBAR.2CTA.MULTICAST [UR4], URZ, UR16 ;  /* 0x000000ff040073e9 */ /* 0x0005e20008200810 */
[----:B------:R-:W-:Y:S09]  /*4f00*/  BRA.U UP0, `(.L_x_102) ;  /* 0xfffffffd008c7547 */ /* 0x000ff2000b83ffff */
.L_x_99:
[----:B--2---:R-:W-:Y:S01]  /*4f10*/  UIADD3 UR4, UPT, UPT, UR19, 0x250, URZ ;  /* 0x0000025013047890 */ /* 0x004fe2000fffe0ff */
[----:B------:R-:W-:-:S08]  /*4f20*/  UMOV UR11, UR14 ;  /* 0x0000000e000b7c82 */ /* 0x000fd00008000000 */
[----:B------:R2:W-:Y:S01]  /*4f30*/  UTCBAR.2CTA.MULTICAST [UR4], URZ, UR24 ;  /* 0x000000ff040073e9 */ /* 0x0005e20008200818 */
[----:B------:R-:W-:Y:S02]  /*4f40*/  NOP ;  /* 0x0000000000007918 */ /* 0x000fe40000000000 */
.L_x_97:
[----:B--2---:R-:W-:Y:S01]  /*4f50*/  UIADD3 UR4, UPT, UPT, UR20, 0x1, URZ ;  /* 0x0000000114047890 */ /* 0x004fe2000fffe0ff */
[----:B------:R-:W-:-:S03]  /*4f60*/  ISETP.NE.AND P0, PT, R8, 0x2, PT ;  /* 0x000000020800780c */ /* 0x000fc60003f05270 */
[----:B------:R-:W-:Y:S01]  /*4f70*/  UISETP.NE.AND UP0, UPT, UR4, 0x4, UPT ;  /* 0x000000040400788c */ /* 0x000fe2000bf05270 */
[----:B-1----:R-:W-:Y:S02]  /*4f80*/  SEL R0, RZ, 0x1, P0 ;  /* 0x00000001ff007807 */ /* 0x002fe40000000000 */
[----:B------:R-:W-:Y:S01]  /*4f90*/  SEL R8, R8, RZ, P0 ;  /* 0x000000ff08087207 */ /* 0x000fe20000000000 */
[----:B------:R-:W-:Y:S01]  /*4fa0*/  USEL UR5, URZ, 0x1, UP0 ;  /* 0x00000001ff057887 */ /* 0x000fe20008000000 */
[----:B------:R-:W-:Y:S01]  /*4fb0*/  LOP3.LUT R3, R3, R0, RZ, 0x3c, !PT ;  /* 0x0000000003037212 */ /* 0x000fe200078e3cff */
[----:B------:R-:W-:-:S04]  /*4fc0*/  USEL UR20, UR4, URZ, UP0 ;  /* 0x000000ff04147287 */ /* 0x000fc80008000000 */
[----:B------:R-:W-:Y:S01]  /*4fd0*/  LOP3.LUT R9, R9, UR5, RZ, 0x3c, !PT ;  /* 0x0000000509097c12 */ /* 0x000fe2000f8e3cff */
[----:B------:R-:W-:Y:S07]  /*4fe0*/  @P1 BRA `(.L_x_103) ;  /* 0xfffffff800c41947 */ /* 0x000fee000383ffff */
[----:B------:R-:W1:Y:S01]  /*4ff0*/  S2UR UR8, SR_CgaCtaId ;  /* 0x00000000000879c3 */ /* 0x000e620000008800 */
[----:B------:R-:W-:Y:S01]  /*5000*/  ELECT P0, URZ, PT ;  /* 0x0000000000ff782f */ /* 0x000fe20003800000 */
[----:B------:R-:W-:Y:S01]  /*5010*/  HFMA2 R0, -RZ, RZ, 0, 5.9604644775390625e-08 ;  /* 0x00000001ff007431 */ /* 0x000fe200000001ff */
[----:B------:R-:W-:-:S05]  /*5020*/  UMOV UR4, 0x40 ;  /* 0x0000004000047882 */ /* 0x000fca0000000000 */
[----:B------:R-:W-:Y:S01]  /*5030*/  UVIRTCOUNT.DEALLOC.SMPOOL 0x80 ;  /* 0x000000800000784c */ /* 0x000fe20000000000 */
[----:B------:R-:W-:Y:S02]  /*5040*/  UISETP.NE.AND UP1, UPT, UR27, URZ, UPT ;  /* 0x000000ff1b00728c */ /* 0x000fe4000bf25270 */
[----:B-1----:R-:W-:-:S09]  /*5050*/  ULEA UR8, UR8, UR4, 0x18 ;  /* 0x0000000408087291 */ /* 0x002fd2000f8ec0ff */
[----:B------:R1:W-:Y:S01]  /*5060*/  @P0 STS.U8 [UR8+0x1c], R0 ;  /* 0x00001c00ff000988 */ /* 0x0003e20008000008 */
[----:B------:R-:W-:Y:S05]  /*5070*/  BRA.U UP1, `(.L_x_104) ;  /* 0x0000000101a07547 */ /* 0x000fea000b800000 */
[----:B------:R-:W-:Y:S01]  /*5080*/  UIADD3 UR7, UPT, UPT, UR13, 0x270, URZ ;  /* 0x000002700d077890 */ /* 0x000fe2000fffe0ff */
[----:B------:R-:W-:-:S03]  /*5090*/  SHF.L.U32 R3, R9, 0x1f, RZ ;  /* 0x0000001f09037819 */ /* 0x000fc600000006ff */
[----:B------:R-:W-:-:S09]  /*50a0*/  ULEA UR4, UR20, UR7, 0x3 ;  /* 0x0000000714047291 */ /* 0x000fd2000f8e18ff */
[----:B------:R-:W2:Y:S02]  /*50b0*/  SYNCS.PHASECHK.TRANS64.TRYWAIT P0, [UR4], R3 ;  /* 0x00000003ff0075a7 */ /* 0x000ea40008001104 */
[----:B--2---:R-:W-:Y:S05]  /*50c0*/  @!P0 BRA `(.L_x_105) ;  /* 0x0000006000688947 */ /* 0x004fea0003800000 */
.L_x_232:
        /* <DEDUP_REMOVED lines=9> */
.L_x_234:
        /* <DEDUP_REMOVED lines=9> */
.L_x_236:
[----:B------:R-:W-:-:S04]  /*51f0*/  UIADD3 UR4, UPT, UPT, UR4, 0x1, URZ ;  /* 0x0000000104047890 */ /* 0x000fc8000fffe0ff */
[----:B------:R-:W-:-:S04]  /*5200*/  UISETP.NE.AND UP0, UPT, UR4, 0x4, UPT ;  /* 0x000000040400788c */ /* 0x000fc8000bf05270 */
[----:B------:R-:W-:Y:S02]  /*5210*/  USEL UR5, URZ, 0x1, UP0 ;  /* 0x00000001ff057887 */ /* 0x000fe40008000000 */
[----:B------:R-:W-:-:S04]  /*5220*/  USEL UR4, UR4, URZ, UP0 ;  /* 0x000000ff04047287 */ /* 0x000fc80008000000 */
[----:B------:R-:W-:Y:S01]  /*5230*/  ULEA UR4, UR4, UR7, 0x3 ;  /* 0x0000000704047291 */ /* 0x000fe2000f8e18ff */
[----:B-1----:R-:W-:-:S04]  /*5240*/  LOP3.LUT R3, R2, UR5, RZ, 0x3c, !PT ;  /* 0x0000000502037c12 */ /* 0x002fc8000f8e3cff */
[----:B------:R-:W-:Y:S01]  /*5250*/  SHF.L.U32 R3, R3, 0x1f, RZ ;  /* 0x0000001f03037819 */ /* 0x000fe200000006ff */
[----:B------:R-:W-:-:S04]  /*5260*/  IMAD.U32 R0, RZ, RZ, UR4 ;  /* 0x00000004ff007e24 */ /* 0x000fc8000f8e00ff */
[----:B------:R1:W2:Y:S03]  /*5270*/  SYNCS.PHASECHK.TRANS64.TRYWAIT P0, [R0+URZ], R3 ;  /* 0x00000003000075a7 */ /* 0x0002a600080011ff */
[----:B--2---:R-:W-:Y:S05]  /*5280*/  @!P0 NANOSLEEP.SYNCS 0x989680 ;  /* 0x009896800000895d */ /* 0x004fea0003900000 */
[----:B------:R-:W2:Y:S02]  /*5290*/  @!P0 SYNCS.PHASECHK.TRANS64 P0, [R0+URZ], R3 ;  /* 0x00000003000085a7 */ /* 0x000ea400080010ff */
[----:B--2---:R-:W-:Y:S05]  /*52a0*/  @P0 BRA `(.L_x_108) ;  /* 0x0000000000200947 */ /* 0x004fea0003800000 */
.L_x_109:
[----:B--2---:R2:W4:Y:S02]  /*52b0*/  SYNCS.PHASECHK.TRANS64.TRYWAIT P0, [R0+URZ], R3 ;  /* 0x00000003000075a7 */ /* 0x00452400080011ff */
[----:B----4-:R-:W-:Y:S05]  /*52c0*/  @!P0 NANOSLEEP.SYNCS 0x989680 ;  /* 0x009896800000895d */ /* 0x010fea0003900000 */
[----:B------:R-:W4:Y:S02]  /*52d0*/  @!P0 SYNCS.PHASECHK.TRANS64 P0, [R0+URZ], R3 ;  /* 0x00000003000085a7 */ /* 0x000f2400080010ff */
[----:B----4-:R-:W-:Y:S05]  /*52e0*/  @!P0 BRA `(.L_x_109) ;  /* 0xfffffffc00f08947 */ /* 0x010fea000383ffff */
[----:B------:R-:W-:Y:S05]  /*52f0*/  BRA `(.L_x_108) ;  /* 0x00000000000c7947 */ /* 0x000fea0003800000 */
.L_x_104:
[----:B------:R-:W-:-:S04]  /*5300*/  UIADD3 UR4, UPT, UPT, UR13, 0x2b0, URZ ;  /* 0x000002b00d047890 */ /* 0x000fc8000fffe0ff */
[----:B------:R-:W-:-:S09]  /*5310*/  UPRMT UR4, UR29, 0x654, UR4 ;  /* 0x000006541d047896 */ /* 0x000fd20008000004 */
[----:B------:R-:W-:Y:S03]  /*5320*/  SYNCS.ARRIVE.TRANS64.RED.A1T0 RZ, [UR4], RZ ;  /* 0x000000ffffff79a7 */ /* 0x000fe60008100404 */
.L_x_108:
[----:B-12---:R-:W-:Y:S01]  /*5330*/  SHF.L.U32 R3, RZ, 0x1f, RZ ;  /* 0x0000001fff037819 */ /* 0x006fe200000006ff */
[----:B------:R-:W-:Y:S01]  /*5340*/  UIADD3 UR4, UPT, UPT, UR13, 0x2b0, URZ ;  /* 0x000002b00d047890 */ /* 0x000fe2000fffe0ff */
[----:B------:R-:W-:Y:S02]  /*5350*/  PLOP3.LUT P0, PT, PT, PT, UP1, 0x80, 0x8 ;  /* 0x000000000008781c */ /* 0x000fe40003f0f018 */
[----:B------:R-:W1:Y:S02]  /*5360*/  SYNCS.PHASECHK.TRANS64.TRYWAIT P1, [UR13+0x2b0], R3 ;  /* 0x0002b003ff0075a7 */ /* 0x000e64000802110d */
[----:B-1----:R-:W-:Y:S09]  /*5370*/  @!P1 BRA `(.L_x_110) ;  /* 0x0000006000049947 */ /* 0x002ff20003800000 */
.L_x_238:
[----:B------:R-:W-:Y:S01]  /*5380*/  @!UP1 UPRMT UR4, UR29, 0x654, UR4 ;  /* 0x000006541d049896 */ /* 0x000fe20008000004 */
[----:B------:R-:W-:Y:S01]  /*5390*/  UMOV UR5, 0xffff ;  /* 0x0000ffff00057882 */ /* 0x000fe20000000000 */
[----:B------:R-:W-:-:S07]  /*53a0*/  UMOV UR6, 0x1 ;  /* 0x0000000100067882 */ /* 0x000fce0000000000 */
[----:B------:R-:W-:Y:S01]  /*53b0*/  @!P0 SYNCS.ARRIVE.TRANS64.RED.A1T0 RZ, [UR4], RZ ;  /* 0x000000ffffff89a7 */ /* 0x000fe20008100404 */
[----:B------:R-:W-:Y:S01]  /*53c0*/  NOP ;  /* 0x0000000000007918 */ /* 0x000fe20000000000 */
[----:B-1----:R-:W1:Y:S01]  /*53d0*/  LDS R0, [UR8+0x14] ;  /* 0x00001408ff007984 */ /* 0x002e620008000800 */
[----:B------:R-:W-:-:S04]  /*53e0*/  ULOP3.LUT UR4, UR26, 0xffff, URZ, 0xc0, !UPT ;  /* 0x0000ffff1a047892 */ /* 0x000fc8000f8ec0ff */
[----:B------:R-:W-:-:S04]  /*53f0*/  USHF.R.U32.HI UR4, URZ, 0x5, UR4 ;  /* 0x00000005ff047899 */ /* 0x000fc80008011604 */
[----:B------:R-:W-:Y:S02]  /*5400*/  USHF.L.U32 UR5, UR5, UR4, URZ ;  /* 0x0000000405057299 */ /* 0x000fe400080006ff */
[----:B------:R-:W-:-:S04]  /*5410*/  USHF.L.U32 UR4, UR6, UR4, URZ ;  /* 0x0000000406047299 */ /* 0x000fc800080006ff */
[----:B-1----:R-:W-:-:S04]  /*5420*/  LOP3.LUT R0, R0, UR5, RZ, 0xc0, !PT ;  /* 0x0000000500007c12 */ /* 0x002fc8000f8ec0ff */
[----:B------:R-:W-:-:S13]  /*5430*/  ISETP.NE.AND P0, PT, R0, UR5, PT ;  /* 0x0000000500007c0c */ /* 0x000fda000bf05270 */
[----:B------:R-:W-:Y:S05]  /*5440*/  @P0 BRA `(.L_x_111) ;  /* 0x0000000000580947 */ /* 0x000fea0003800000 */
[----:B------:R-:W1:Y:S02]  /*5450*/  LDS R0, [UR8+0x18] ;  /* 0x00001808ff007984 */ /* 0x000e640008000800 */
[----:B-1----:R-:W-:-:S04]  /*5460*/  LOP3.LUT R0, R0, UR4, RZ, 0xc0, !PT ;  /* 0x0000000400007c12 */ /* 0x002fc8000f8ec0ff */
[----:B------:R-:W-:-:S13]  /*5470*/  ISETP.NE.AND P0, PT, R0, UR4, PT ;  /* 0x0000000400007c0c */ /* 0x000fda000bf05270 */
[----:B------:R-:W-:Y:S05]  /*5480*/  @P0 BRA `(.L_x_112) ;  /* 0x00000000003c0947 */ /* 0x000fea0003800000 */
[----:B------:R-:W1:Y:S01]  /*5490*/  S2R R2, SR_LANEID ;  /* 0x0000000000027919 */ /* 0x000e620000000000 */
[----:B------:R-:W-:Y:S01]  /*54a0*/  ULOP3.LUT UR5, URZ, UR5, URZ, 0x33, !UPT ;  /* 0x00000005ff057292 */ /* 0x000fe2000f8e33ff */
[----:B------:R-:W-:Y:S01]  /*54b0*/  LOP3.LUT R4, RZ, UR4, RZ, 0x33, !PT ;  /* 0x00000004ff047c12 */ /* 0x000fe2000f8e33ff */
[----:B------:R-:W-:Y:S02]  /*54c0*/  VOTEU.ANY UR4, UPT, PT ;  /* 0x0000000000047886 */ /* 0x000fe400038e0100 */
[----:B------:R-:W-:Y:S01]  /*54d0*/  UFLO.U32 UR4, UR4 ;  /* 0x00000004000472bd */ /* 0x000fe200080e0000 */
[----:B------:R-:W2:Y:S01]  /*54e0*/  REDUX UR6, R4 ;  /* 0x00000000040673c4 */ /* 0x000ea20000000000 */
[----:B------:R-:W-:-:S06]  /*54f0*/  IMAD.U32 R0, RZ, RZ, UR5 ;  /* 0x00000005ff007e24 */ /* 0x000fcc000f8e00ff */
[----:B------:R4:W-:Y:S01]  /*5500*/  UTCATOMSWS.AND URZ, UR5 ;  /* 0x0000000500ff79e3 */ /* 0x0009e20008000000 */
[----:B------:R-:W3:Y:S01]  /*5510*/  REDUX UR7, R0 ;  /* 0x00000000000773c4 */ /* 0x000ee20000000000 */
[----:B-1----:R-:W-:Y:S01]  /*5520*/  ISETP.EQ.U32.AND P0, PT, R2, UR4, PT ;  /* 0x0000000402007c0c */ /* 0x002fe2000bf02070 */
[----:B--2---:R-:W-:Y:S01]  /*5530*/  IMAD.U32 R2, RZ, RZ, UR6 ;  /* 0x00000006ff027e24 */ /* 0x004fe2000f8e00ff */
[----:B---3--:R-:W-:-:S11]  /*5540*/  MOV R3, UR7 ;  /* 0x0000000700037c02 */ /* 0x008fd60008000f00 */
[----:B------:R4:W-:Y:S04]  /*5550*/  @P0 ATOMS.AND RZ, [UR8+0x14], R3 ;  /* 0x00001403ffff098c */ /* 0x0009e8000a800008 */
[----:B------:R4:W-:Y:S01]  /*5560*/  @P0 ATOMS.AND RZ, [UR8+0x18], R2 ;  /* 0x00001802ffff098c */ /* 0x0009e2000a800008 */
[----:B------:R-:W-:Y:S05]  /*5570*/  BRA `(.L_x_113) ;  /* 0x0000000000147947 */ /* 0x000fea0003800000 */
.L_x_112:
[----:B------:R-:W-:Y:S02]  /*5580*/  MOV R2, 0x55a0 ;  /* 0x000055a000027802 */ /* 0x000fe40000000f00 */
[----:B---3-5:R-:W-:Y:S05]  /*5590*/  CALL.REL.NOINC `($__internal_0_$__cuda_sm10x_tcgen05_guardrail_trap_col_being_dealloced_not_returned_by_alloc) ;  /* 0x0000006000587944 */ /* 0x028fea0003c00000 */
[----:B------:R-:W-:Y:S05]  /*55a0*/  BRA `(.L_x_113) ;  /* 0x0000000000087947 */ /* 0x000fea0003800000 */
.L_x_111:
[----:B------:R-:W-:Y:S02]  /*55b0*/  MOV R2, 0x55d0 ;  /* 0x000055d000027802 */ /* 0x000fe40000000f00 */
[----:B---3-5:R-:W-:Y:S05]  /*55c0*/  CALL.REL.NOINC `($__internal_2_$__cuda_sm10x_tcgen05_guardrail_trap_unallocated_columns_being_dealloced) ;  /* 0x0000006000647944 */ /* 0x028fea0003c00000 */
.L_x_113:
[----:B------:R-:W-:Y:S01]  /*55d0*/  NOP ;  /* 0x0000000000007918 */ /* 0x000fe20000000000 */
[----:B----4-:R-:W-:Y:S05]  /*55e0*/  EXIT ;  /* 0x000000000000794d */ /* 0x010fea0003800000 */
.L_x_84:
[----:B------:R-:W-:-:S09]  /*55f0*/  UISETP.NE.OR UP0, UPT, UR21, 0x3, !UP4 ;  /* 0x000000031500788c */ /* 0x000fd2000e705670 */
[----:B------:R-:W-:Y:S05]  /*5600*/  BRA.U UP0, `(.L_x_114) ;  /* 0x0000000d00a47547 */ /* 0x000fea000b800000 */
[----:B------:R-:W2:Y:S01]  /*5610*/  LDCU.64 UR4, c[0x0][0x888] ;  /* 0x00011100ff0477ac */ /* 0x000ea20008000a00 */
[----:B------:R-:W3:Y:S01]  /*5620*/  LDC.64 R12, c[0x0][0x348] ;  /* 0x0000d200ff0c7b82 */ /* 0x000ee20000000a00 */
[----:B------:R-:W-:Y:S02]  /*5630*/  HFMA2 R9, -RZ, RZ, 0, 0 ;  /* 0x00000000ff097431 */ /* 0x000fe400000001ff */
[----:B------:R-:W-:Y:S01]  /*5640*/  IMAD.MOV.U32 R11, RZ, RZ, 0x1 ;  /* 0x00000001ff0b7424 */ /* 0x000fe200078e00ff */
[----:B------:R-:W4:Y:S01]  /*5650*/  LDCU UR30, c[0x0][0x370] ;  /* 0x00006e00ff1e77ac */ /* 0x000f220008000800 */
[----:B------:R-:W-:Y:S01]  /*5660*/  IMAD.MOV.U32 R10, RZ, RZ, RZ ;  /* 0x000000ffff0a7224 */ /* 0x000fe200078e00ff */
[----:B------:R-:W-:Y:S01]  /*5670*/  MOV R3, 0x2000 ;  /* 0x0000200000037802 */ /* 0x000fe20000000f00 */
[----:B------:R-:W4:Y:S01]  /*5680*/  LDCU.128 UR44, c[0x0][0xb10] ;  /* 0x00016200ff2c77ac */ /* 0x000f220008000c00 */
[----:B------:R-:W1:Y:S01]  /*5690*/  LDCU UR27, c[0x0][0x374] ;  /* 0x00006e80ff1b77ac */ /* 0x000e620008000800 */
[----:B------:R-:W1:Y:S01]  /*56a0*/  LDCU.64 UR28, c[0x0][0x890] ;  /* 0x00011200ff1c77ac */ /* 0x000e620008000a00 */
[----:B------:R-:W1:Y:S01]  /*56b0*/  LDCU UR15, c[0x0][0xb0c] ;  /* 0x00016180ff0f77ac */ /* 0x000e620008000800 */
[----:B--2---:R-:W-:Y:S01]  /*56c0*/  UISETP.NE.U32.AND UP0, UPT, UR4, URZ, UPT ;  /* 0x000000ff0400728c */ /* 0x004fe2000bf05070 */
[----:B------:R-:W2:Y:S01]  /*56d0*/  LDCU UR38, c[0x0][0xb20] ;  /* 0x00016400ff2677ac */ /* 0x000ea20008000800 */
[----:B------:R-:W2:Y:S01]  /*56e0*/  LDCU UR4, c[0x0][0xb30] ;  /* 0x00016600ff0477ac */ /* 0x000ea20008000800 */
[----:B------:R-:W-:Y:S01]  /*56f0*/  UMOV UR21, 0x400 ;  /* 0x0000040000157882 */ /* 0x000fe20000000000 */
[----:B----4-:R-:W-:-:S02]  /*5700*/  UIMAD.WIDE.U32 UR6, UR30, UR44, URZ ;  /* 0x0000002c1e0672a5 */ /* 0x010fc4000f8e00ff */
[----:B-1----:R-:W-:Y:S02]  /*5710*/  UIMAD.WIDE.U32 UR8, UR27, UR47, URZ ;  /* 0x0000002f1b0872a5 */ /* 0x002fe4000f8e00ff */
[----:B------:R-:W-:Y:S02]  /*5720*/  ULEA UR21, UR48, UR21, 0x18 ;  /* 0x0000001530157291 */ /* 0x000fe4000f8ec0ff */
[----:B------:R-:W-:Y:S02]  /*5730*/  UISETP.NE.U32.AND UP6, UPT, UR28, URZ, UPT ;  /* 0x000000ff1c00728c */ /* 0x000fe4000bfc5070 */
[----:B------:R-:W-:Y:S02]  /*5740*/  UIADD3 UR31, UPT, UPT, UR21, 0x208, URZ ;  /* 0x00000208151f7890 */ /* 0x000fe4000fffe0ff */
[----:B------:R-:W-:Y:S02]  /*5750*/  UIADD3 UR17, UPT, UPT, UR21, 0x200, URZ ;  /* 0x0000020015117890 */ /* 0x000fe4000fffe0ff */
[----:B------:R-:W-:-:S02]  /*5760*/  UISETP.NE.AND.EX UP5, UPT, UR5, URZ, UPT, UP0 ;  /* 0x000000ff0500728c */ /* 0x000fc4000bfa5300 */
[----:B------:R-:W-:Y:S01]  /*5770*/  UISETP.NE.AND UP0, UPT, UR42, 0x1, UPT ;  /* 0x000000012a00788c */ /* 0x000fe2000bf05270 */
[----:B------:R-:W-:Y:S01]  /*5780*/  UMOV UR35, UR7 ;  /* 0x0000000700237c82 */ /* 0x000fe20008000000 */
[----:B------:R-:W-:Y:S01]  /*5790*/  UMOV UR34, UR9 ;  /* 0x0000000900227c82 */ /* 0x000fe20008000000 */
[----:B------:R-:W-:Y:S02]  /*57a0*/  UISETP.NE.AND UP0, UPT, UR15, 0x1, UPT ;  /* 0x000000010f00788c */ /* 0x000fe4000bf05270 */
[----:B------:R-:W-:Y:S02]  /*57b0*/  UPLOP3.LUT UP4, UPT, UPT, UPT, UPT, 0x40, 0x4 ;  /* 0x000000000004789c */ /* 0x000fe40003f8e870 */
[----:B------:R-:W-:Y:S01]  /*57c0*/  UISETP.GE.AND UP2, UPT, UR42, 0x1, UPT ;  /* 0x000000012a00788c */ /* 0x000fe2000bf46270 */
[----:B------:R-:W1:Y:S01]  /*57d0*/  LDCU.64 UR22, c[0x0][0xb28] ;  /* 0x00016500ff1677ac */ /* 0x000e620008000a00 */
[----:B------:R-:W-:Y:S02]  /*57e0*/  UISETP.NE.AND.EX UP6, UPT, UR29, URZ, UPT, UP6 ;  /* 0x000000ff1d00728c */ /* 0x000fe4000bfc5360 */
[----:B------:R-:W-:-:S02]  /*57f0*/  UPRMT UR31, UR48, 0x654, UR31 ;  /* 0x00000654301f7896 */ /* 0x000fc4000800001f */
[----:B------:R-:W-:Y:S02]  /*5800*/  UPRMT UR33, UR48, 0x654, UR17 ;  /* 0x0000065430217896 */ /* 0x000fe40008000011 */
[----:B------:R-:W-:Y:S02]  /*5810*/  USHF.R.U32.HI UR35, URZ, UR45, UR35 ;  /* 0x0000002dff237299 */ /* 0x000fe40008011623 */
[----:B--2---:R-:W-:Y:S02]  /*5820*/  USHF.R.U32.HI UR34, URZ, UR38, UR34 ;  /* 0x00000026ff227299 */ /* 0x004fe40008011622 */
[----:B------:R-:W-:Y:S02]  /*5830*/  UISETP.NE.AND UP0, UPT, UR46, 0x1, UPT ;  /* 0x000000012e00788c */ /* 0x000fe4000bf05270 */
[----:B---3--:R-:W-:-:S11]  /*5840*/  UISETP.NE.AND UP3, UPT, UR4, 0x1, UPT ;  /* 0x000000010400788c */ /* 0x008fd6000bf65270 */
.L_x_123:
[C---:B------:R-:W-:Y:S02]  /*5850*/  LEA R8, R10.reuse, UR21, 0x3 ;  /* 0x000000150a087c11 */ /* 0x040fe4000f8e18ff */
[----:B------:R-:W-:Y:S02]  /*5860*/  SHF.L.U32 R5, R9, 0x1f, RZ ;  /* 0x0000001f09057819 */ /* 0x000fe400000006ff */
[----:B------:R-:W-:Y:S02]  /*5870*/  LEA R6, R10, UR21, 0x4 ;  /* 0x000000150a067c11 */ /* 0x000fe4000f8e20ff */
[----:B--2---:R-:W2:Y:S02]  /*5880*/  SYNCS.PHASECHK.TRANS64.TRYWAIT P0, [R8+URZ+0x230], R5 ;  /* 0x00023005080075a7 */ /* 0x004ea400080011ff */
[----:B--2---:R-:W-:Y:S05]  /*5890*/  @!P0 BRA `(.L_x_115) ;  /* 0x0000005800d48947 */ /* 0x004fea0003800000 */
.L_x_239:
[----:B--2---:R-:W2:Y:S01]  /*58a0*/  LDS.128 R4, [R6+0x2c0] ;  /* 0x0002c00006047984 */ /* 0x004ea20000000c00 */
[----:B------:R-:W-:Y:S01]  /*58b0*/  UISETP.GE.AND UP0, UPT, UR42, 0x1, UPT ;  /* 0x000000012a00788c */ /* 0x000fe2000bf06270 */
[----:B------:R-:W-:Y:S01]  /*58c0*/  @!PT LDS RZ, [RZ] ;  /* 0x00000000fffff984 */ /* 0x000fe20000000800 */
[----:B------:R-:W-:Y:S01]  /*58d0*/  @!PT LDS RZ, [RZ] ;  /* 0x00000000fffff984 */ /* 0x000fe20000000800 */
[----:B------:R-:W-:Y:S01]  /*58e0*/  @!PT LDS RZ, [RZ] ;  /* 0x00000000fffff984 */ /* 0x000fe20000000800 */
[----:B------:R-:W-:Y:S01]  /*58f0*/  @!PT LDS RZ, [RZ] ;  /* 0x00000000fffff984 */ /* 0x000fe20000000800 */
[----:B------:R3:W-:Y:S06]  /*5900*/  MEMBAR.ALL.CTA ;  /* 0x0000000000007992 */ /* 0x0007ec0000008000 */
[----:B---3--:R-:W3:Y:S01]  /*5910*/  FENCE.VIEW.ASYNC.S ;  /* 0x00000000000073c6 */ /* 0x008ee20000000000 */
[----:B--2---:R-:W-:Y:S11]  /*5920*/  LOP3.LUT P0, RZ, R6, 0x1, RZ, 0xc0, !PT ;  /* 0x0000000106ff7812 */ /* 0x004ff6000780c0ff */
[----:B------:R-:W-:Y:S02]  /*5930*/  @!UPT UIADD3 URZ, UPT, UPT, URZ, URZ, URZ ;  /* 0x000000fffffff290 */ /* 0x000fe4000fffe0ff */
[----:B---3--:R-:W-:Y:S01]  /*5940*/  VOTEU.ANY UP2, P0 ;  /* 0x0000000000ff7886 */ /* 0x008fe20000040100 */
[----:B------:R-:W-:Y:S11]  /*5950*/  PLOP3.LUT P0, PT, PT, PT, UP2, 0x80, 0x8 ;  /* 0x000000000008781c */ /* 0x000ff60003f0f028 */
[----:B------:R-:W-:Y:S02]  /*5960*/  @!UPT UIADD3 URZ, UPT, UPT, URZ, URZ, URZ ;  /* 0x000000fffffff290 */ /* 0x000fe4000fffe0ff */
[----:B------:R-:W-:Y:S02]  /*5970*/  @P0 SHF.R.U32.HI R0, RZ, 0x10, R5 ;  /* 0x00000010ff000819 */ /* 0x000fe40000011605 */
[----:B------:R-:W-:Y:S02]  /*5980*/  @P0 MOV R2, R4 ;  /* 0x0000000400020202 */ /* 0x000fe40000000f00 */
[----:B------:R-:W-:Y:S01]  /*5990*/  @P0 R2UR UR4, R0 ;  /* 0x00000000000402ca */ /* 0x000fe200000e0000 */
[----:B------:R-:W-:Y:S01]  /*59a0*/  VIADD R0, R8, 0x240 ;  /* 0x0000024008007836 */ /* 0x000fe20000000000 */
[----:B------:R-:W-:Y:S02]  /*59b0*/  @P0 LOP3.LUT R4, R5, 0xffff, RZ, 0xc0, !PT ;  /* 0x0000ffff05040812 */ /* 0x000fe400078ec0ff */
[----:B------:R-:W-:Y:S02]  /*59c0*/  @P0 R2UR UR6, R2 ;  /* 0x00000000020602ca */ /* 0x000fe400000e0000 */
[----:B------:R-:W-:Y:S02]  /*59d0*/  PRMT R0, RZ, 0x654, R0 ;  /* 0x00000654ff007816 */ /* 0x000fe40000000000 */
[----:B------:R-:W-:Y:S02]  /*59e0*/  @P0 R2UR UR5, R4 ;  /* 0x00000000040502ca */ /* 0x000fe400000e0000 */
[----:B------:R2:W-:Y:S03]  /*59f0*/  SYNCS.ARRIVE.TRANS64.RED.A1T0 RZ, [R0+URZ], RZ ;  /* 0x000000ff00ff79a7 */ /* 0x0005e600081004ff */
[----:B------:R-:W-:Y:S04]  /*5a00*/  @UP2 UMOV UR26, UR4 ;  /* 0x00000004001a2c82 */ /* 0x000fe80008000000 */
[----:B------:R-:W-:Y:S04]  /*5a10*/  @UP2 UMOV UR14, UR6 ;  /* 0x00000006000e2c82 */ /* 0x000fe80008000000 */
[----:B------:R-:W-:Y:S01]  /*5a20*/  @UP2 UMOV UR13, UR5 ;  /* 0x00000005000d2c82 */ /* 0x000fe20008000000 */
[----:B------:R-:W-:Y:S05]  /*5a30*/  BRA.U !UP0, `(.L_x_116) ;  /* 0x0000000108c07547 */ /* 0x000fea000b800000 */
[----:B------:R-:W-:Y:S02]  /*5a40*/  UIMAD.WIDE.U32 UR8, UR13, UR47, URZ ;  /* 0x0000002f0d0872a5 */ /* 0x000fe4000f8e00ff */
[----:B------:R-:W-:Y:S02]  /*5a50*/  UP2UR UR12, UPR, URZ, 0x4 ;  /* 0x00000004ff0c7883 */ /* 0x000fe40008000000 */
[----:B------:R-:W-:Y:S02]  /*5a60*/  UISETP.NE.AND UP2, UPT, UR46, 0x1, UPT ;  /* 0x000000012e00788c */ /* 0x000fe4000bf45270 */
[----:B------:R-:W-:Y:S02]  /*5a70*/  UIMAD.WIDE.U32 UR10, UR14, UR44, URZ ;  /* 0x0000002c0e0a72a5 */ /* 0x000fe4000f8e00ff */
[----:B------:R-:W-:Y:S02]  /*5a80*/  USEL UR4, UR27, UR34, !UP2 ;  /* 0x000000221b047287 */ /* 0x000fe4000d000000 */
[----:B------:R-:W-:Y:S02]  /*5a90*/  UISETP.NE.AND UP0, UPT, UR15, 0x1, UPT ;  /* 0x000000010f00788c */ /* 0x000fe4000bf05270 */
[----:B------:R-:W-:Y:S02]  /*5aa0*/  UP2UR UR16, UPR, URZ, 0x2 ;  /* 0x00000002ff107883 */ /* 0x000fe40008000000 */
[----:B------:R-:W-:Y:S02]  /*5ab0*/  UISETP.NE.AND UP1, UPT, UR42, 0x1, UPT ;  /* 0x000000012a00788c */ /* 0x000fe4000bf25270 */
[----:B-1----:R-:W-:Y:S02]  /*5ac0*/  UIMAD.WIDE.U32 UR18, UR4, UR22, URZ ;  /* 0x00000016041272a5 */ /* 0x002fe4000f8e00ff */
[----:B------:R-:W-:Y:S01]  /*5ad0*/  USEL UR7, UR30, UR35, !UP0 ;  /* 0x000000231e077287 */ /* 0x000fe2000c000000 */
[----:B------:R-:W-:Y:S02]  /*5ae0*/  UMOV UR5, UR9 ;  /* 0x0000000900057c82 */ /* 0x000fe40008000000 */
[----:B------:R-:W-:Y:S02]  /*5af0*/  USHF.R.U32.HI UR6, URZ, UR38, UR5 ;  /* 0x00000026ff067299 */ /* 0x000fe40008011605 */
[----:B------:R-:W-:Y:S02]  /*5b00*/  UIMAD.WIDE.U32 UR24, UR7, UR22, URZ ;  /* 0x00000016071872a5 */ /* 0x000fe4000f8e00ff */
[----:B------:R-:W-:Y:S02]  /*5b10*/  USEL UR6, UR13, UR6, !UP2 ;  /* 0x000000060d067287 */ /* 0x000fe4000d000000 */
[----:B------:R-:W-:Y:S01]  /*5b20*/  UISETP.NE.AND UP2, UPT, UR12, URZ, UPT ;  /* 0x000000ff0c00728c */ /* 0x000fe2000bf45270 */
[----:B------:R-:W-:Y:S01]  /*5b30*/  UMOV UR5, UR11 ;  /* 0x0000000b00057c82 */ /* 0x000fe20008000000 */
[----:B------:R-:W-:Y:S02]  /*5b40*/  UIMAD.WIDE.U32 UR10, UR6, UR22, URZ ;  /* 0x00000016060a72a5 */ /* 0x000fe4000f8e00ff */
[----:B------:R-:W-:Y:S03]  /*5b50*/  USHF.R.U32.HI UR8, URZ, UR45, UR5 ;  /* 0x0000002dff087299 */ /* 0x000fe60008011605 */
[----:B------:R-:W-:Y:S02]  /*5b60*/  UMOV UR5, UR19 ;  /* 0x0000001300057c82 */ /* 0x000fe40008000000 */
[----:B------:R-:W-:Y:S03]  /*5b70*/  @UP1 USHF.R.U32.HI UR4, URZ, UR23, UR5 ;  /* 0x00000017ff041299 */ /* 0x000fe60008011605 */
[----:B------:R-:W-:Y:S01]  /*5b80*/  UMOV UR5, UR25 ;  /* 0x0000001900057c82 */ /* 0x000fe20008000000 */
[----:B------:R-:W-:Y:S02]  /*5b90*/  UIMAD UR4, UR42, UR4, URZ ;  /* 0x000000042a0472a4 */ /* 0x000fe4000f8e02ff */
[----:B------:R-:W-:Y:S02]  /*5ba0*/  @UP1 USHF.R.U32.HI UR7, URZ, UR23, UR5 ;  /* 0x00000017ff071299 */ /* 0x000fe40008011605 */
[----:B------:R-:W-:Y:S02]  /*5bb0*/  USEL UR5, UR14, UR8, !UP0 ;  /* 0x000000080e057287 */ /* 0x000fe4000c000000 */
[----:B------:R-:W-:Y:S02]  /*5bc0*/  UIMAD UR8, UR42, UR7, URZ ;  /* 0x000000072a0872a4 */ /* 0x000fe4000f8e02ff */
[----:B------:R-:W-:Y:S03]  /*5bd0*/  UISETP.GE.AND UP0, UPT, UR6, UR4, UPT ;  /* 0x000000040600728c */ /* 0x000fe6000bf06270 */
[----:B------:R-:W-:Y:S01]  /*5be0*/  UMOV UR4, UR11 ;  /* 0x0000000b00047c82 */ /* 0x000fe20008000000 */
[----:B------:R-:W-:Y:S02]  /*5bf0*/  UISETP.GE.OR UP0, UPT, UR5, UR8, UP0 ;  /* 0x000000080500728c */ /* 0x000fe40008706670 */
[----:B------:R-:W-:Y:S02]  /*5c00*/  USHF.R.U32.HI UR4, URZ, UR23, UR4 ;  /* 0x00000017ff047299 */ /* 0x000fe40008011604 */
[----:B------:R-:W-:Y:S02]  /*5c10*/  UIMAD.WIDE.U32 UR8, UR5, UR22, URZ ;  /* 0x00000016050872a5 */ /* 0x000fe4000f8e00ff */
[----:B------:R-:W-:Y:S04]  /*5c20*/  USEL UR10, UR6, UR4, !UP1 ;  /* 0x00000004060a7287 */ /* 0x000fe8000c800000 */
[----:B------:R-:W-:Y:S01]  /*5c30*/  UIADD3 UR11, UPT, UPT, -UR10, URZ, URZ ;  /* 0x000000ff0a0b7290 */ /* 0x000fe2000fffe1ff */
[----:B------:R-:W-:Y:S02]  /*5c40*/  @!UP0 UMOV UR4, UR9 ;  /* 0x0000000900048c82 */ /* 0x000fe40008000000 */
[----:B------:R-:W-:Y:S02]  /*5c50*/  @!UP0 USHF.R.U32.HI UR4, URZ, UR23, UR4 ;  /* 0x00000017ff048299 */ /* 0x000fe40008011604 */
[----:B------:R-:W-:Y:S02]  /*5c60*/  UIMAD UR8, UR42, UR11, UR6 ;  /* 0x0000000b2a0872a4 */ /* 0x000fe4000f8e0206 */
[----:B------:R-:W-:Y:S02]  /*5c70*/  @!UP0 USEL UR4, UR5, UR4, !UP1 ;  /* 0x0000000405048287 */ /* 0x000fe4000c800000 */
[----:B------:R-:W-:Y:S02]  /*5c80*/  UISETP.NE.AND UP1, UPT, UR16, URZ, UPT ;  /* 0x000000ff1000728c */ /* 0x000fe4000bf25270 */
[----:B------:R-:W-:Y:S02]  /*5c90*/  @!UP0 UIMAD UR8, UR7, UR8, UR4 ;  /* 0x00000008070882a4 */ /* 0x000fe4000f8e0204 */
[----:B------:R-:W-:Y:S02]  /*5ca0*/  @!UP0 UIADD3 UR9, UPT, UPT, UR10, -UR4, URZ ;  /* 0x800000040a098290 */ /* 0x000fe4000fffe0ff */
[----:B------:R-:W-:Y:S02]  /*5cb0*/  UIADD3 UR4, UPT, UPT, -UR5, URZ, URZ ;  /* 0x000000ff05047290 */ /* 0x000fe4000fffe1ff */
[----:B------:R-:W-:Y:S02]  /*5cc0*/  UIADD3 UR7, UPT, UPT, -UR6, URZ, URZ ;  /* 0x000000ff06077290 */ /* 0x000fe4000fffe1ff */
[----:B------:R-:W-:Y:S02]  /*5cd0*/  @!UP0 UIMAD UR6, UR9, UR42, UR5 ;  /* 0x0000002a090682a4 */ /* 0x000fe4000f8e0205 */
[----:B------:R-:W-:Y:S02]  /*5ce0*/  UIMAD UR14, UR15, UR4, UR14 ;  /* 0x000000040f0e72a4 */ /* 0x000fe4000f8e020e */
[----:B------:R-:W-:Y:S01]  /*5cf0*/  UIMAD UR13, UR46, UR7, UR13 ;  /* 0x000000072e0d72a4 */ /* 0x000fe2000f8e020d */
[----:B------:R-:W-:Y:S02]  /*5d00*/  @!UP0 UMOV UR5, UR8 ;  /* 0x0000000800058c82 */ /* 0x000fe40008000000 */
[----:B------:R-:W-:Y:S02]  /*5d10*/  UIMAD UR14, UR5, UR15, UR14 ;  /* 0x0000000f050e72a4 */ /* 0x000fe4000f8e020e */
[----:B------:R-:W-:Y:S11]  /*5d20*/  UIMAD UR13, UR6, UR46, UR13 ;  /* 0x0000002e060d72a4 */ /* 0x000ff6000f8e020d */
[----:B------:R-:W-:Y:S01]  /*5d30*/  @!UPT UIADD3 URZ, UPT, UPT, URZ, URZ, URZ ;  /* 0x000000fffffff290 */ /* 0x000fe2000fffe0ff */
.L_x_116:
[----:B------:R-:W3:Y:S01]  /*5d40*/  @!UP3 LDCU.128 UR8, c[0x0][0xb10] ;  /* 0x00016200ff08b7ac */ /* 0x000ee20008000c00 */
[----:B------:R-:W-:Y:S02]  /*5d50*/  ISETP.NE.U32.AND P0, PT, RZ, UR28, PT ;  /* 0x0000001cff007c0c */ /* 0x000fe4000bf05070 */
[----:B------:R-:W-:Y:S02]  /*5d60*/  SHF.L.U32 R4, R11, 0x1f, RZ ;  /* 0x0000001f0b047819 */ /* 0x000fe400000006ff */
[----:B------:R-:W-:Y:S01]  /*5d70*/  ISETP.NE.AND.EX P0, PT, RZ, UR29, PT, P0 ;  /* 0x0000001dff007c0c */ /* 0x000fe2000bf05300 */
[----:B------:R-:W4:Y:S01]  /*5d80*/  @!UP3 LDCU UR5, c[0x0][0xb0c] ;  /* 0x00016180ff05b7ac */ /* 0x000f220008000800 */
[----:B------:R-:W-:Y:S02]  /*5d90*/  USHF.L.U32 UR19, UR20, 0x7, URZ ;  /* 0x0000000714137899 */ /* 0x000fe400080006ff */
[----:B------:R-:W-:Y:S02]  /*5da0*/  USHF.L.U32 UR18, UR32, 0x7, URZ ;  /* 0x0000000720127899 */ /* 0x000fe400080006ff */
[----:B---3--:R-:W-:Y:S07]  /*5db0*/  UIMAD.WIDE.U32 UR6, UR14, UR8, URZ ;  /* 0x000000080e0672a5 */ /* 0x008fee000f8e00ff */
[----:B------:R-:W-:Y:S01]  /*5dc0*/  @!UP3 UMOV UR4, UR7 ;  /* 0x000000070004bc82 */ /* 0x000fe20008000000 */
[----:B----4-:R-:W-:Y:S02]  /*5dd0*/  @!UP3 UISETP.NE.AND UP0, UPT, UR5, 0x1, UPT ;  /* 0x000000010500b88c */ /* 0x010fe4000bf05270 */
[----:B------:R-:W-:Y:S02]  /*5de0*/  @!UP3 USHF.R.U32.HI UR4, URZ, UR9, UR4 ;  /* 0x00000009ff04b299 */ /* 0x000fe40008011604 */
[----:B------:R-:W-:Y:S02]  /*5df0*/  UIMAD.WIDE.U32 UR6, UR13, UR11, URZ ;  /* 0x0000000b0d0672a5 */ /* 0x000fe4000f8e00ff */
[----:B------:R-:W-:Y:S02]  /*5e00*/  @!UP3 USEL UR8, UR14, UR4, !UP0 ;  /* 0x000000040e08b287 */ /* 0x000fe4000c000000 */
[----:B------:R-:W-:Y:S03]  /*5e10*/  @!UP3 UISETP.NE.AND UP0, UPT, UR10, 0x1, UPT ;  /* 0x000000010a00b88c */ /* 0x000fe6000bf05270 */
[----:B------:R-:W-:Y:S02]  /*5e20*/  @!UP3 UMOV UR6, UR7 ;  /* 0x000000070006bc82 */ /* 0x000fe40008000000 */
[----:B------:R-:W3:Y:S02]  /*5e30*/  @!UP3 LDCU UR4, c[0x0][0xb20] ;  /* 0x00016400ff04b7ac */ /* 0x000ee40008000800 */
[----:B---3--:R-:W-:Y:S04]  /*5e40*/  @!UP3 USHF.R.U32.HI UR6, URZ, UR4, UR6 ;  /* 0x00000004ff06b299 */ /* 0x008fe80008011606 */
[----:B------:R-:W-:Y:S04]  /*5e50*/  @!UP3 USEL UR6, UR13, UR6, !UP0 ;  /* 0x000000060d06b287 */ /* 0x000fe8000c000000 */
[----:B------:R-:W-:Y:S02]  /*5e60*/  @!UP3 UIADD3 UR4, UPT, UPT, -UR8, UR6, URZ ;  /* 0x000000060804b290 */ /* 0x000fe4000fffe1ff */
[----:B------:R-:W-:Y:S02]  /*5e70*/  @!UP3 UIADD3 UR6, UPT, UPT, UR8, -UR6, URZ ;  /* 0x800000060806b290 */ /* 0x000fe4000fffe0ff */
[----:B------:R-:W-:Y:S02]  /*5e80*/  @!UP3 UIMAD UR14, UR4, UR5, UR14 ;  /* 0x00000005040eb2a4 */ /* 0x000fe4000f8e020e */
[----:B------:R-:W-:Y:S01]  /*5e90*/  @!UP3 UIMAD UR13, UR6, UR10, UR13 ;  /* 0x0000000a060db2a4 */ /* 0x000fe2000f8e020d */
[----:B------:R-:W-:Y:S11]  /*5ea0*/  BRA.U UP4, `(.L_x_117) ;  /* 0x0000000104107547 */ /* 0x000ff6000b800000 */
[----:B--2---:R-:W-:Y:S04]  /*5eb0*/  MOV R0, UR37 ;  /* 0x0000002500007c02 */ /* 0x004fe80008000f00 */
[----:B------:R-:W-:Y:S04]  /*5ec0*/  SHF.L.U32 R5, R0, 0x1f, RZ ;  /* 0x0000001f00057819 */ /* 0x000fe800000006ff */
[----:B------:R-:W2:Y:S02]  /*5ed0*/  SYNCS.PHASECHK.TRANS64.TRYWAIT P1, [UR21+0x228], R5 ;  /* 0x00022805ff0075a7 */ /* 0x000ea40008021115 */
[----:B--2---:R-:W-:Y:S05]  /*5ee0*/  @!P1 BRA `(.L_x_118) ;  /* 0x0000005400549947 */ /* 0x004fea0003800000 */
.L_x_117:
[----:B------:R-:W-:Y:S05]  /*5ef0*/  BRA.U !UP6, `(.L_x_119) ;  /* 0x000000010e387547 */ /* 0x000fea000b800000 */
[----:B------:R-:W-:Y:S01]  /*5f00*/  UPLOP3.LUT UP1, UPT, UPT, UPT, UP5, 0x80, 0x8 ;  /* 0x000000000008789c */ /* 0x000fe20003f2f050 */
[----:B--2---:R-:W-:Y:S01]  /*5f10*/  HFMA2 R0, -RZ, RZ, 0, 5.9604644775390625e-08 ;  /* 0x00000001ff007431 */ /* 0x004fe200000001ff */
[----:B------:R-:W2:Y:S01]  /*5f20*/  LDCU.64 UR8, c[0x0][0x358] ;  /* 0x00006b00ff0877ac */ /* 0x000ea20008000a00 */
[----:B------:R-:W-:Y:S03]  /*5f30*/  IMAD.MOV.U32 R158, RZ, RZ, 0x1 ;  /* 0x00000001ff9e7424 */ /* 0x000fe600078e00ff */
[----:B------:R-:W-:Y:S05]  /*5f40*/  PLOP3.LUT P1, PT, PT, PT, UP1, 0x80, 0x8 ;  /* 0x000000000008781c */ /* 0x000fea0003f2f018 */
[----:B------:R-:W3:Y:S01]  /*5f50*/  @UP1 LDCU.64 UR4, c[0x0][0x888] ;  /* 0x00011100ff0417ac */ /* 0x000ee20008000a00 */
[----:B------:R-:W-:Y:S07]  /*5f60*/  @UP1 UIMAD UR6, UR36, UR28, URZ ;  /* 0x0000001c240612a4 */ /* 0x000fee000f8e02ff */
[----:B------:R-:W-:Y:S01]  /*5f70*/  @!P1 PRMT R158, R0, 0x7610, R158 ;  /* 0x00007610009e9816 */ /* 0x000fe2000000009e */
[----:B---3--:R-:W-:Y:S06]  /*5f80*/  @UP1 UIMAD.WIDE UR4, UR6, 0x4, UR4 ;  /* 0x00000004060418a5 */ /* 0x008fec000f8e0204 */
[----:B------:R-:W-:Y:S01]  /*5f90*/  IMAD.U32 R6, RZ, RZ, UR4 ;  /* 0x00000004ff067e24 */ /* 0x000fe2000f8e00ff */
[----:B------:R-:W-:Y:S04]  /*5fa0*/  MOV R7, UR5 ;  /* 0x0000000500077c02 */ /* 0x000fe80008000f00 */
[----:B------:R-:W3:Y:S01]  /*5fb0*/  @!UP1 LDCU UR4, c[0x0][0x880] ;  /* 0x00011000ff0497ac */ /* 0x000ee20008000800 */
[----:B--2--5:R4:W5:Y:S02]  /*5fc0*/  @P1 LDG.E R73, desc[UR8][R6.64] ;  /* 0x0000000806491981 */ /* 0x024964000c1e1900 */
[----:B---34-:R-:W-:Y:S07]  /*5fd0*/  @!P1 IMAD.U32 R73, RZ, RZ, UR4 ;  /* 0x00000004ff499e24 */ /* 0x018fee000f8e00ff */
.L_x_119:
[----:B-----5:R-:W-:Y:S01]  /*5fe0*/  @!P0 FSETP.EQ.AND P2, PT, R73, RZ, PT ;  /* 0x000000ff4900820b */ /* 0x020fe20003f42000 */
[----:B------:R-:W-:Y:S01]  /*5ff0*/  @!UPT UIADD3 URZ, UPT, UPT, URZ, URZ, URZ ;  /* 0x000000fffffff290 */ /* 0x000fe2000fffe0ff */
[----:B------:R-:W-:Y:S11]  /*6000*/  @!P0 BRA `(.L_x_120) ;  /* 0x0000000000148947 */ /* 0x000ff60003800000 */
[----:B------:R-:W-:Y:S02]  /*6010*/  LOP3.LUT P0, RZ, R158, 0xff, RZ, 0xc0, !PT ;  /* 0x000000ff9eff7812 */ /* 0x000fe4000780c0ff */
[----:B------:R-:W-:Y:S04]  /*6020*/  PLOP3.LUT P2, PT, PT, PT, UP1, 0x80, 0x8 ;  /* 0x000000000008781c */ /* 0x000fe80003f4f018 */
[----:B------:R-:W-:Y:S07]  /*6030*/  PLOP3.LUT P2, PT, P2, PT, PT, 0x8, 0x80 ;  /* 0x000000000080781c */ /* 0x000fee000174e170 */
[----:B------:R-:W-:Y:S11]  /*6040*/  @P0 FSETP.EQ.AND P2, PT, R73, RZ, PT ;  /* 0x000000ff4900020b */ /* 0x000ff60003f42000 */
[----:B------:R-:W-:Y:S02]  /*6050*/  @!UPT UIADD3 URZ, UPT, UPT, URZ, URZ, URZ ;  /* 0x000000fffffff290 */ /* 0x000fe4000fffe0ff */
.L_x_120:
[----:B------:R-:W3:Y:S01]  /*6060*/  SYNCS.PHASECHK.TRANS64.TRYWAIT P0, [UR21+0x210], R4 ;  /* 0x00021004ff0075a7 */ /* 0x000ee20008001115 */
[----:B------:R-:W-:Y:S04]  /*6070*/  ELECT P1, URZ, PT ;  /* 0x0000000000ff782f */ /* 0x000fe80003820000 */
[----:B------:R-:W-:Y:S01]  /*6080*/  PLOP3.LUT P1, PT, P2, P1, PT, 0xf2, 0x2f ;  /* 0x00000000002f781c */ /* 0x000fe20001723e72 */
[----:B------:R-:W-:Y:S01]  /*6090*/  @!UPT UIADD3 URZ, UPT, UPT, URZ, URZ, URZ ;  /* 0x000000fffffff290 */ /* 0x000fe2000fffe0ff */
[----:B---3--:R-:W-:Y:S11]  /*60a0*/  @!P0 BRA `(.L_x_121) ;  /* 0x0000005000fc8947 */ /* 0x008ff60003800000 */
.L_x_242:
[----:B------:R-:W-:Y:S01]  /*60b0*/  @!P1 IADD3 R2, P0, PT, R12, 0x580, RZ ;  /* 0x000005800c029810 */ /* 0x000fe20007f1e0ff */
[----:B------:R-:W-:Y:S01]  /*60c0*/  VOTEU.ALL UP0, P1 ;  /* 0x0000000000ff7886 */ /* 0x000fe20000800000 */
[----:B------:R-:W-:Y:S01]  /*60d0*/  UMOV UR6, 0x0 ;  /* 0x0000000000067882 */ /* 0x000fe20000000000 */
[----:B------:R-:W-:Y:S01]  /*60e0*/  UMOV UR7, 0x10000000 ;  /* 0x1000000000077882 */ /* 0x000fe20000000000 */
[----:B------:R-:W-:Y:S01]  /*60f0*/  @!P1 R2UR UR5, R2 ;  /* 0x00000000020592ca */ /* 0x000fe200000e0000 */
[----:B--2---:R-:W-:Y:S01]  /*6100*/  @!P1 IMAD.X R0, RZ, RZ, R13, P0 ;  /* 0x000000ffff009224 */ /* 0x004fe200000e060d */
[----:B------:R-:W-:Y:S01]  /*6110*/  @!UP0 UIADD3 UR16, UPT, UPT, UR21, 0x400, URZ ;  /* 0x0000040015108890 */ /* 0x000fe2000fffe0ff */
[----:B------:R-:W-:Y:S01]  /*6120*/  VIADD R10, R10, 0x1 ;  /* 0x000000010a0a7836 */ /* 0x000fe20000000000 */
[----:B------:R-:W-:Y:S01]  /*6130*/  VOTEU.ALL UP0, P1 ;  /* 0x0000000000ff7886 */ /* 0x000fe20000800000 */
[----:B------:R-:W-:Y:S01]  /*6140*/  UMOV UR20, UR36 ;  /* 0x0000002400147c82 */ /* 0x000fe20008000000 */
[----:B------:R-:W-:Y:S01]  /*6150*/  @!P1 R2UR UR4, R0 ;  /* 0x00000000000492ca */ /* 0x000fe200000e0000 */
[----:B------:R-:W-:Y:S06]  /*6160*/  @!P1 IMAD.MOV.U32 R0, RZ, RZ, 0x2000 ;  /* 0x00002000ff009424 */ /* 0x000fec00078e00ff */
[----:B------:R-:W-:Y:S06]  /*6170*/  IMAD.U32 R6, RZ, RZ, UR5 ;  /* 0x00000005ff067e24 */ /* 0x000fec000f8e00ff */
[----:B------:R-:W-:Y:S01]  /*6180*/  IMAD.U32 R7, RZ, RZ, UR4 ;  /* 0x00000004ff077e24 */ /* 0x000fe2000f8e00ff */
[----:B------:R-:W-:Y:S04]  /*6190*/  @!P1 R2UR UR4, R6 ;  /* 0x00000000060492ca */ /* 0x000fe800000e0000 */
[----:B------:R-:W-:Y:S11]  /*61a0*/  @!P1 R2UR UR5, R7 ;  /* 0x00000000070592ca */ /* 0x000ff600000e0000 */
[----:B------:R-:W-:Y:S02]  /*61b0*/  @!UPT UIADD3 URZ, UPT, UPT, URZ, URZ, URZ ;  /* 0x000000fffffff290 */ /* 0x000fe4000fffe0ff */
[----:B------:R2:W-:Y:S01]  /*61c0*/  @!UP0 UTMALDG.3D [UR16], [UR4], desc[UR6] ;  /* 0x00000610040085b4 */ /* 0x0005e20008011000 */
[----:B------:R2:W-:Y:S01]  /*61d0*/  @!P1 SYNCS.ARRIVE.TRANS64.RED.A0TR RZ, [UR21+0x200], R0 ;  /* 0x00020000ffff99a7 */ /* 0x0005e20008300415 */
[----:B------:R-:W-:Y:S01]  /*61e0*/  SYNCS.ARRIVE.TRANS64.RED.A1T0 RZ, [UR33], RZ ;  /* 0x000000ffffff79a7 */ /* 0x000fe20008100421 */
[----:B------:R-:W3:Y:S02]  /*61f0*/  SYNCS.PHASECHK.TRANS64.TRYWAIT P0, [UR21+0x218], R4 ;  /* 0x00021804ff0075a7 */ /* 0x000ee40008001115 */
[----:B--23--:R-:W-:Y:S05]  /*6200*/  @!P0 BRA `(.L_x_122) ;  /* 0x0000005000bc8947 */ /* 0x00cfea0003800000 */
.L_x_244:
[----:B------:R-:W-:Y:S01]  /*6210*/  @!P1 IADD3 R2, P0, PT, R12, 0x580, RZ ;  /* 0x000005800c029810 */ /* 0x000fe20007f1e0ff */
[----:B------:R-:W-:Y:S01]  /*6220*/  VOTEU.ALL UP0, P1 ;  /* 0x0000000000ff7886 */ /* 0x000fe20000800000 */
[----:B------:R-:W-:Y:S01]  /*6230*/  UMOV UR6, 0x0 ;  /* 0x0000000000067882 */ /* 0x000fe20000000000 */
[----:B------:R-:W-:Y:S01]  /*6240*/  UMOV UR7, 0x10000000 ;  /* 0x1000000000077882 */ /* 0x000fe20000000000 */
[----:B------:R-:W-:Y:S01]  /*6250*/  @!P1 R2UR UR5, R2 ;  /* 0x00000000020592ca */ /* 0x000fe200000e0000 */
[----:B------:R-:W-:Y:S01]  /*6260*/  @!P1 IMAD.X R0, RZ, RZ, R13, P0 ;  /* 0x000000ffff009224 */ /* 0x000fe200000e060d */
[----:B------:R-:W-:Y:S01]  /*6270*/  @!UP0 UIADD3 UR10, UPT, UPT, UR18, 0x40, URZ ;  /* 0x00000040120a8890 */ /* 0x000fe2000fffe0ff */
[----:B------:R-:W-:Y:S01]  /*6280*/  ISETP.NE.AND P0, PT, R10, 0x2, PT ;  /* 0x000000020a00780c */ /* 0x000fe20003f05270 */
[----:B------:R-:W-:Y:S01]  /*6290*/  @!UP0 UIADD3 UR8, UPT, UPT, UR21, 0x2400, URZ ;  /* 0x0000240015088890 */ /* 0x000fe2000fffe0ff */
[----:B------:R-:W-:Y:S01]  /*62a0*/  LOP3.LUT R11, R11, 0x1, RZ, 0x3c, !PT ;  /* 0x000000010b0b7812 */ /* 0x000fe200078e3cff */
[----:B------:R-:W-:Y:S01]  /*62b0*/  @!UP0 UIADD3 UR9, UPT, UPT, UR21, 0x208, URZ ;  /* 0x0000020815098890 */ /* 0x000fe2000fffe0ff */
[----:B------:R-:W-:Y:S01]  /*62c0*/  @!P1 R2UR UR4, R0 ;  /* 0x00000000000492ca */ /* 0x000fe200000e0000 */
[----:B------:R-:W-:Y:S01]  /*62d0*/  VOTEU.ALL UP0, P1 ;  /* 0x0000000000ff7886 */ /* 0x000fe20000800000 */
[----:B------:R-:W-:Y:S01]  /*62e0*/  UMOV UR11, UR19 ;  /* 0x00000013000b7c82 */ /* 0x000fe20008000000 */
[----:B------:R-:W-:Y:S01]  /*62f0*/  UMOV UR12, UR36 ;  /* 0x00000024000c7c82 */ /* 0x000fe20008000000 */
[----:B------:R-:W-:Y:S01]  /*6300*/  SEL R0, RZ, 0x1, P0 ;  /* 0x00000001ff007807 */ /* 0x000fe20000000000 */
[----:B------:R-:W-:Y:S01]  /*6310*/  UIADD3 UR32, UPT, UPT, UR13, UR62, URZ ;  /* 0x0000003e0d207290 */ /* 0x000fe2000fffe0ff */
[----:B--2---:R-:W-:Y:S01]  /*6320*/  IMAD.U32 R4, RZ, RZ, UR5 ;  /* 0x00000005ff047e24 */ /* 0x004fe2000f8e00ff */
[----:B------:R-:W-:Y:S01]  /*6330*/  SEL R10, R10, RZ, P0 ;  /* 0x000000ff0a0a7207 */ /* 0x000fe20000000000 */
[----:B------:R-:W-:Y:S01]  /*6340*/  UIADD3 UR20, UPT, UPT, UR14, UR59, URZ ;  /* 0x0000003b0e147290 */ /* 0x000fe2000fffe0ff */
[----:B------:R-:W-:Y:S01]  /*6350*/  LOP3.LUT R9, R9, R0, RZ, 0x3c, !PT ;  /* 0x0000000009097212 */ /* 0x000fe200078e3cff */
[----:B------:R-:W-:Y:S01]  /*6360*/  UMOV UR36, UR26 ;  /* 0x0000001a00247c82 */ /* 0x000fe20008000000 */
[----:B------:R-:W-:Y:S02]  /*6370*/  UPLOP3.LUT UP4, UPT, UPT, UPT, UPT, 0x80, 0x8 ;  /* 0x000000000008789c */ /* 0x000fe40003f8f070 */
[----:B------:R-:W-:Y:S01]  /*6380*/  IMAD.U32 R5, RZ, RZ, UR4 ;  /* 0x00000004ff057e24 */ /* 0x000fe2000f8e00ff */
[----:B------:R-:W-:Y:S04]  /*6390*/  @!P1 R2UR UR4, R4 ;  /* 0x00000000040492ca */ /* 0x000fe800000e0000 */
[----:B------:R-:W-:Y:S11]  /*63a0*/  @!P1 R2UR UR5, R5 ;  /* 0x00000000050592ca */ /* 0x000ff600000e0000 */
[----:B------:R-:W-:Y:S02]  /*63b0*/  @!UPT UIADD3 URZ, UPT, UPT, URZ, URZ, URZ ;  /* 0x000000fffffff290 */ /* 0x000fe4000fffe0ff */
[----:B------:R2:W-:Y:S01]  /*63c0*/  @!UP0 UTMALDG.3D [UR8], [UR4], desc[UR6] ;  /* 0x00000608040085b4 */ /* 0x0005e20008011000 */
[----:B------:R2:W-:Y:S01]  /*63d0*/  @!P1 SYNCS.ARRIVE.TRANS64.RED.A0TR RZ, [UR21+0x208], R3 ;  /* 0x00020803ffff99a7 */ /* 0x0005e20008300415 */
[----:B------:R-:W-:Y:S01]  /*63e0*/  SYNCS.ARRIVE.TRANS64.RED.A1T0 RZ, [UR31], RZ ;  /* 0x000000ffffff79a7 */ /* 0x000fe2000810041f */
[----:B------:R-:W-:Y:S05]  /*63f0*/  BRA.U UP2, `(.L_x_123) ;  /* 0xfffffff502147547 */ /* 0x000fea000b83ffff */
[----:B--2---:R-:W-:-:S04]  /*6400*/  SHF.L.U32 R3, R11, 0x1f, RZ ;  /* 0x0000001f0b037819 */ /* 0x004fc800000006ff */
[----:B------:R-:W2:Y:S02]  /*6410*/  SYNCS.PHASECHK.TRANS64.TRYWAIT P0, [UR21+0x210], R3 ;  /* 0x00021003ff0075a7 */ /* 0x000ea40008001115 */
[----:B--2---:R-:W-:Y:S05]  /*6420*/  @!P0 BRA `(.L_x_124) ;  /* 0x00000050004c8947 */ /* 0x004fea0003800000 */
.L_x_246:
[----:B--2---:R-:W-:-:S07]  /*6430*/  MOV R0, UR21 ;  /* 0x0000001500007c02 */ /* 0x004fce0008000f00 */
.L_x_125:
[----:B--2---:R-:W-:-:S04]  /*6440*/  SHF.L.U32 R3, R11, 0x1f, RZ ;  /* 0x0000001f0b037819 */ /* 0x004fc800000006ff */
[----:B------:R2:W3:Y:S03]  /*6450*/  SYNCS.PHASECHK.TRANS64.TRYWAIT P0, [R0+URZ+0x218], R3 ;  /* 0x00021803000075a7 */ /* 0x0004e600080011ff */
[----:B---3--:R-:W-:Y:S05]  /*6460*/  @!P0 NANOSLEEP.SYNCS 0x989680 ;  /* 0x009896800000895d */ /* 0x008fea0003900000 */
[----:B------:R-:W3:Y:S02]  /*6470*/  @!P0 SYNCS.PHASECHK.TRANS64 P0, [R0+URZ+0x218], R3 ;  /* 0x00021803000085a7 */ /* 0x000ee400080010ff */
[----:B-1-3--:R-:W-:Y:S05]  /*6480*/  @P0 EXIT ;  /* 0x000000000000094d */ /* 0x00afea0003800000 */
[----:B------:R-:W-:Y:S05]  /*6490*/  BRA `(.L_x_125) ;  /* 0xfffffffc00e87947 */ /* 0x000fea000383ffff */
.L_x_114:
[----:B------:R-:W-:-:S06]  /*64a0*/  UISETP.GE.AND UP0, UPT, UR21, 0x4, UPT ;  /* 0x000000041500788c */ /* 0x000fcc000bf06270 */
[----:B------:R-:W-:-:S13]  /*64b0*/  PLOP3.LUT P0, PT, PT, PT, UP0, 0x80, 0x8 ;  /* 0x000000000008781c */ /* 0x000fda0003f0f008 */
[----:B-1----:R-:W-:Y:S05]  /*64c0*/  @!P0 EXIT ;  /* 0x000000000000894d */ /* 0x002fea0003800000 */
[----:B------:R-:W-:Y:S01]  /*64d0*/  BAR.SYNC.DEFER_BLOCKING 0x6, 0xa0 ;  /* 0x0182800000007b1d */ /* 0x000fe20000010000 */
[C---:B------:R-:W-:Y:S01]  /*64e0*/  IMAD.SHL.U32 R4, R170.reuse, 0x40, RZ ;  /* 0x00000040aa047824 */ /* 0x040fe200078e00ff */
[C---:B------:R-:W-:Y:S01]  /*64f0*/  LOP3.LUT R178, R170.reuse, 0x60, RZ, 0xc0, !PT ;  /* 0x00000060aab27812 */ /* 0x040fe200078ec0ff */
[C---:B------:R-:W-:Y:S01]  /*6500*/  IMAD.SHL.U32 R137, R170.reuse, 0x8, RZ ;  /* 0x00000008aa897824 */ /* 0x040fe200078e00ff */
[C---:B------:R-:W-:Y:S01]  /*6510*/  LOP3.LUT R176, R170.reuse, 0x2, RZ, 0xc0, !PT ;  /* 0x00000002aab07812 */ /* 0x040fe200078ec0ff */
[----:B------:R-:W-:Y:S01]  /*6520*/  IMAD.U32 R69, R170, 0x10000, RZ ;  /* 0x00010000aa457824 */ /* 0x000fe200078e00ff */
[----:B------:R-:W-:Y:S02]  /*6530*/  UMOV UR44, 0x400 ;  /* 0x00000400002c7882 */ /* 0x000fe40000000000 */
[----:B------:R-:W1:Y:S01]  /*6540*/  LDC.64 R156, c[0x0][0x8b0] ;  /* 0x00022c00ff9c7b82 */ /* 0x000e620000000a00 */
[----:B------:R-:W-:Y:S01]  /*6550*/  ULEA UR44, UR48, UR44, 0x18 ;  /* 0x0000002c302c7291 */ /* 0x000fe2000f8ec0ff */
[----:B------:R-:W-:Y:S01]  /*6560*/  LOP3.LUT R6, R4, 0x180, RZ, 0xc0, !PT ;  /* 0x0000018004067812 */ /* 0x000fe200078ec0ff */
[----:B------:R-:W-:Y:S01]  /*6570*/  HFMA2 R68, -RZ, RZ, 0, 0 ;  /* 0x00000000ff447431 */ /* 0x000fe200000001ff */
[----:B------:R-:W-:Y:S01]  /*6580*/  LOP3.LUT R69, R69, 0x600000, RZ, 0xc0, !PT ;  /* 0x0060000045457812 */ /* 0x000fe200078ec0ff */
[----:B------:R-:W-:Y:S01]  /*6590*/  UIADD3 UR4, UPT, UPT, UR44, 0x4400, URZ ;  /* 0x000044002c047890 */ /* 0x000fe2000fffe0ff */
[----:B------:R-:W-:Y:S01]  /*65a0*/  LOP3.LUT R137, R6, 0x30, R137, 0xf8, !PT ;  /* 0x0000003006897812 */ /* 0x000fe200078ef889 */
[----:B------:R-:W-:Y:S01]  /*65b0*/  IMAD.MOV.U32 R168, RZ, RZ, RZ ;  /* 0x000000ffffa87224 */ /* 0x000fe200078e00ff */
[----:B------:R-:W2:Y:S01]  /*65c0*/  LDC.64 R138, c[0x0][0x8a8] ;  /* 0x00022a00ff8a7b82 */ /* 0x000ea20000000a00 */
[----:B------:R-:W-:Y:S01]  /*65d0*/  LOP3.LUT R170, R170, 0x4, RZ, 0xc0, !PT ;  /* 0x00000004aaaa7812 */ /* 0x000fe200078ec0ff */
[----:B------:R-:W-:Y:S01]  /*65e0*/  IMAD.MOV.U32 R162, RZ, RZ, RZ ;  /* 0x000000ffffa27224 */ /* 0x000fe200078e00ff */
[----:B------:R-:W-:-:S02]  /*65f0*/  LOP3.LUT R137, R137, 0x1e40, R4, 0xf8, !PT ;  /* 0x00001e4089897812 */ /* 0x000fc400078ef804 */
[----:B------:R-:W-:Y:S01]  /*6600*/  CS2R R166, SRZ ;  /* 0x0000000000a67805 */ /* 0x000fe2000001ff00 */
[----:B------:R-:W-:Y:S01]  /*6610*/  IMAD.MOV.U32 R165, RZ, RZ, RZ ;  /* 0x000000ffffa57224 */ /* 0x000fe200078e00ff */
[----:B------:R-:W-:Y:S01]  /*6620*/  IADD3 R169, PT, PT, -R170, 0x2, RZ ;  /* 0x00000002aaa97810 */ /* 0x000fe20007ffe1ff */
[----:B------:R-:W-:Y:S01]  /*6630*/  IMAD.MOV R164, RZ, RZ, -R176 ;  /* 0x000000ffffa47224 */ /* 0x000fe200078e0ab0 */
[----:B------:R-:W-:Y:S01]  /*6640*/  IADD3 R171, PT, PT, R137, UR44, RZ ;  /* 0x0000002c89ab7c10 */ /* 0x000fe2000fffe0ff */
[----:B------:R-:W3:Y:S01]  /*6650*/  LDS R0, [UR44+0x2e0] ;  /* 0x0002e02cff007984 */ /* 0x000ee20008000800 */
[----:B------:R-:W-:Y:S01]  /*6660*/  IMAD.MOV R163, RZ, RZ, -R170 ;  /* 0x000000ffffa37224 */ /* 0x000fe200078e0aaa */
[----:B------:R-:W-:Y:S01]  /*6670*/  MOV R177, UR4 ;  /* 0x0000000400b17c02 */ /* 0x000fe20008000f00 */
[----:B------:R-:W4:Y:S01]  /*6680*/  LDCU UR57, c[0x0][0x370] ;  /* 0x00006e00ff3977ac */ /* 0x000f220008000800 */
[----:B------:R-:W-:Y:S01]  /*6690*/  VIADD R171, R171, 0x400 ;  /* 0x00000400abab7836 */ /* 0x000fe20000000000 */
[----:B------:R-:W1:Y:S01]  /*66a0*/  LDCU UR43, c[0x0][0xb0c] ;  /* 0x00016180ff2b77ac */ /* 0x000e620008000800 */
[----:B------:R-:W1:Y:S01]  /*66b0*/  LDCU UR39, c[0x0][0xb30] ;  /* 0x00016600ff2777ac */ /* 0x000e620008000800 */
[----:B------:R-:W1:Y:S01]  /*66c0*/  LDCU.64 UR46, c[0x0][0x888] ;  /* 0x00011100ff2e77ac */ /* 0x000e620008000a00 */
[----:B------:R-:W1:Y:S01]  /*66d0*/  LDCU.64 UR40, c[0x0][0xb28] ;  /* 0x00016500ff2877ac */ /* 0x000e620008000a00 */
[----:B------:R-:W1:Y:S01]  /*66e0*/  LDCU.64 UR60, c[0x0][0x890] ;  /* 0x00011200ff3c77ac */ /* 0x000e620008000a00 */
[----:B------:R-:W1:Y:S01]  /*66f0*/  LDCU.128 UR52, c[0x0][0xb10] ;  /* 0x00016200ff3477ac */ /* 0x000e620008000c00 */
[----:B------:R-:W1:Y:S01]  /*6700*/  LDCU UR56, c[0x0][0x374] ;  /* 0x00006e80ff3877ac */ /* 0x000e620008000800 */
[----:B------:R-:W-:Y:S01]  /*6710*/  UIADD3 UR63, UPT, UPT, UR44, 0x400, URZ ;  /* 0x000004002c3f7890 */ /* 0x000fe2000fffe0ff */
[----:B-1234-:R-:W-:-:S11]  /*6720*/  IMAD.IADD R69, R0, 0x1, R69 ;  /* 0x0000000100457824 */ /* 0x01efd600078e0245 */
.L_x_152:
[C---:B------:R-:W-:Y:S02]  /*6730*/  LEA R3, R162.reuse, UR44, 0x3 ;  /* 0x0000002ca2037c11 */ /* 0x040fe4000f8e18ff */
[----:B------:R-:W-:Y:S02]  /*6740*/  SHF.L.U32 R0, R167, 0x1f, RZ ;  /* 0x0000001fa7007819 */ /* 0x000fe400000006ff */
[----:B------:R-:W-:Y:S02]  /*6750*/  LEA R5, R162, UR44, 0x4 ;  /* 0x0000002ca2057c11 */ /* 0x000fe4000f8e20ff */
[----:B-1----:R-:W1:Y:S02]  /*6760*/  SYNCS.PHASECHK.TRANS64.TRYWAIT P0, [R3+URZ+0x230], R0 ;  /* 0x00023000030075a7 */ /* 0x002e6400080011ff */
[----:B-1----:R-:W-:Y:S05]  /*6770*/  @!P0 BRA `(.L_x_126) ;  /* 0x0000004c00908947 */ /* 0x002fea0003800000 */
.L_x_247:
        /* <DEDUP_REMOVED lines=11> */
[----:B------:R-:W-:Y:S01]  /*6830*/  PLOP3.LUT P0, PT, PT, PT, UP1, 0x80, 0x8 ;  /* 0x000000000008781c */ /* 0x000fe20003f0f018 */
[----:B------:R-:W-:Y:S11]  /*6840*/  UP2UR UR45, UPR, URZ, 0x2 ;  /* 0x00000002ff2d7883 */ /* 0x000ff60008000000 */
[----:B------:R-:W-:Y:S01]  /*6850*/  @!UPT UIADD3 URZ, UPT, UPT, URZ, URZ, URZ ;  /* 0x000000fffffff290 */ /* 0x000fe2000fffe0ff */
[----:B-1----:R-:W-:Y:S02]  /*6860*/  @P0 SHF.R.U32.HI R0, RZ, 0x10, R5 ;  /* 0x00000010ff000819 */ /* 0x002fe40000011605 */
        /* <DEDUP_REMOVED lines=12> */
[----:B------:R-:W2:Y:S01]  /*6930*/  LDCU UR12, c[0x0][0xb20] ;  /* 0x00016400ff0c77ac */ /* 0x000ea20008000800 */
[----:B------:R-:W-:Y:S02]  /*6940*/  UIMAD.WIDE.U32 UR4, UR56, UR55, URZ ;  /* 0x00000037380472a5 */ /* 0x000fe4000f8e00ff */
[----:B------:R-:W-:Y:S02]  /*6950*/  UIMAD.WIDE.U32 UR6, UR57, UR52, URZ ;  /* 0x00000034390672a5 */ /* 0x000fe4000f8e00ff */
[----:B------:R-:W-:Y:S02]  /*6960*/  UISETP.NE.AND UP0, UPT, UR54, 0x1, UPT ;  /* 0x000000013600788c */ /* 0x000fe4000bf05270 */
[----:B------:R-:W-:Y:S02]  /*6970*/  UIMAD.WIDE.U32 UR8, UR37, UR55, URZ ;  /* 0x00000037250872a5 */ /* 0x000fe4000f8e00ff */
[----:B------:R-:W-:Y:S02]  /*6980*/  UIMAD.WIDE.U32 UR10, UR38, UR52, URZ ;  /* 0x00000034260a72a5 */ /* 0x000fe4000f8e00ff */
[----:B------:R-:W-:Y:S02]  /*6990*/  UISETP.NE.AND UP1, UPT, UR43, 0x1, UPT ;  /* 0x000000012b00788c */ /* 0x000fe4000bf25270 */
[----:B------:R-:W-:Y:S01]  /*69a0*/  UISETP.NE.AND UP2, UPT, UR42, 0x1, UPT ;  /* 0x000000012a00788c */ /* 0x000fe2000bf45270 */
[----:B------:R-:W-:Y:S02]  /*69b0*/  UMOV UR4, UR5 ;  /* 0x0000000500047c82 */ /* 0x000fe40008000000 */
[----:B--2---:R-:W-:Y:S03]  /*69c0*/  USHF.R.U32.HI UR5, URZ, UR12, UR4 ;  /* 0x0000000cff057299 */ /* 0x004fe60008011604 */
[----:B------:R-:W-:Y:S02]  /*69d0*/  UMOV UR4, UR7 ;  /* 0x0000000700047c82 */ /* 0x000fe40008000000 */
[----:B------:R-:W-:Y:S02]  /*69e0*/  USHF.R.U32.HI UR7, URZ, UR53, UR4 ;  /* 0x00000035ff077299 */ /* 0x000fe40008011604 */
[----:B------:R-:W-:Y:S02]  /*69f0*/  USEL UR4, UR56, UR5, !UP0 ;  /* 0x0000000538047287 */ /* 0x000fe4000c000000 */
[----:B------:R-:W-:Y:S01]  /*6a00*/  USEL UR7, UR57, UR7, !UP1 ;  /* 0x0000000739077287 */ /* 0x000fe2000c800000 */
[----:B------:R-:W-:Y:S01]  /*6a10*/  UMOV UR5, UR9 ;  /* 0x0000000900057c82 */ /* 0x000fe20008000000 */
[----:B------:R-:W-:Y:S02]  /*6a20*/  UIMAD.WIDE.U32 UR8, UR4, UR40, URZ ;  /* 0x00000028040872a5 */ /* 0x000fe4000f8e00ff */
[----:B------:R-:W-:Y:S03]  /*6a30*/  USHF.R.U32.HI UR6, URZ, UR12, UR5 ;  /* 0x0000000cff067299 */ /* 0x000fe60008011605 */
[----:B------:R-:W-:Y:S01]  /*6a40*/  UMOV UR5, UR11 ;  /* 0x0000000b00057c82 */ /* 0x000fe20008000000 */
[----:B------:R-:W-:Y:S02]  /*6a50*/  UIMAD.WIDE.U32 UR10, UR7, UR40, URZ ;  /* 0x00000028070a72a5 */ /* 0x000fe4000f8e00ff */
[----:B------:R-:W-:Y:S02]  /*6a60*/  USHF.R.U32.HI UR12, URZ, UR53, UR5 ;  /* 0x00000035ff0c7299 */ /* 0x000fe40008011605 */
[----:B------:R-:W-:Y:S01]  /*6a70*/  USEL UR6, UR37, UR6, !UP0 ;  /* 0x0000000625067287 */ /* 0x000fe2000c000000 */
[----:B------:R-:W-:Y:S02]  /*6a80*/  UMOV UR5, UR9 ;  /* 0x0000000900057c82 */ /* 0x000fe40008000000 */
[----:B------:R-:W-:Y:S01]  /*6a90*/  UMOV UR10, UR11 ;  /* 0x0000000b000a7c82 */ /* 0x000fe20008000000 */
[----:B------:R-:W-:Y:S02]  /*6aa0*/  @UP2 USHF.R.U32.HI UR4, URZ, UR41, UR5 ;  /* 0x00000029ff042299 */ /* 0x000fe40008011605 */
[----:B------:R-:W-:Y:S02]  /*6ab0*/  @UP2 USHF.R.U32.HI UR7, URZ, UR41, UR10 ;  /* 0x00000029ff072299 */ /* 0x000fe4000801160a */
[----:B------:R-:W-:Y:S02]  /*6ac0*/  UIMAD UR4, UR42, UR4, URZ ;  /* 0x000000042a0472a4 */ /* 0x000fe4000f8e02ff */
[----:B------:R-:W-:Y:S02]  /*6ad0*/  UIMAD.WIDE.U32 UR10, UR6, UR40, URZ ;  /* 0x00000028060a72a5 */ /* 0x000fe4000f8e00ff */
[----:B------:R-:W-:Y:S02]  /*6ae0*/  USEL UR5, UR38, UR12, !UP1 ;  /* 0x0000000c26057287 */ /* 0x000fe4000c800000 */
[----:B------:R-:W-:Y:S02]  /*6af0*/  UIMAD UR8, UR42, UR7, URZ ;  /* 0x000000072a0872a4 */ /* 0x000fe4000f8e02ff */
[----:B------:R-:W-:Y:S03]  /*6b00*/  UISETP.GE.AND UP0, UPT, UR6, UR4, UPT ;  /* 0x000000040600728c */ /* 0x000fe6000bf06270 */
[----:B------:R-:W-:Y:S01]  /*6b10*/  UMOV UR4, UR11 ;  /* 0x0000000b00047c82 */ /* 0x000fe20008000000 */
[----:B------:R-:W-:Y:S02]  /*6b20*/  UISETP.GE.OR UP0, UPT, UR5, UR8, UP0 ;  /* 0x000000080500728c */ /* 0x000fe40008706670 */
[----:B------:R-:W-:Y:S02]  /*6b30*/  USHF.R.U32.HI UR4, URZ, UR41, UR4 ;  /* 0x00000029ff047299 */ /* 0x000fe40008011604 */
[----:B------:R-:W-:Y:S02]  /*6b40*/  UIMAD.WIDE.U32 UR8, UR5, UR40, URZ ;  /* 0x00000028050872a5 */ /* 0x000fe4000f8e00ff */
[----:B------:R-:W-:Y:S02]  /*6b50*/  USEL UR11, UR6, UR4, !UP2 ;  /* 0x00000004060b7287 */ /* 0x000fe4000d000000 */
[----:B------:R-:W-:Y:S02]  /*6b60*/  UIADD3 UR8, UPT, UPT, -UR5, URZ, URZ ;  /* 0x000000ff05087290 */ /* 0x000fe4000fffe1ff */
[----:B------:R-:W-:Y:S01]  /*6b70*/  UIADD3 UR10, UPT, UPT, -UR11, URZ, URZ ;  /* 0x000000ff0b0a7290 */ /* 0x000fe2000fffe1ff */
[----:B------:R-:W-:Y:S01]  /*6b80*/  @!UP0 UMOV UR4, UR9 ;  /* 0x0000000900048c82 */ /* 0x000fe20008000000 */
[----:B------:R-:W-:Y:S02]  /*6b90*/  UIADD3 UR9, UPT, UPT, -UR6, URZ, URZ ;  /* 0x000000ff06097290 */ /* 0x000fe4000fffe1ff */
[----:B------:R-:W-:Y:S02]  /*6ba0*/  @!UP0 USHF.R.U32.HI UR4, URZ, UR41, UR4 ;  /* 0x00000029ff048299 */ /* 0x000fe40008011604 */
[----:B------:R-:W-:Y:S02]  /*6bb0*/  UIMAD UR10, UR42, UR10, UR6 ;  /* 0x0000000a2a0a72a4 */ /* 0x000fe4000f8e0206 */
[----:B------:R-:W-:Y:S04]  /*6bc0*/  @!UP0 USEL UR4, UR5, UR4, !UP2 ;  /* 0x0000000405048287 */ /* 0x000fe8000d000000 */
[----:B------:R-:W-:Y:S02]  /*6bd0*/  @!UP0 UIMAD UR10, UR7, UR10, UR4 ;  /* 0x0000000a070a82a4 */ /* 0x000fe4000f8e0204 */
[----:B------:R-:W-:Y:S02]  /*6be0*/  @!UP0 UIADD3 UR11, UPT, UPT, UR11, -UR4, URZ ;  /* 0x800000040b0b8290 */ /* 0x000fe4000fffe0ff */
[----:B------:R-:W-:Y:S02]  /*6bf0*/  UIMAD UR7, UR43, UR8, UR38 ;  /* 0x000000082b0772a4 */ /* 0x000fe4000f8e0226 */
[----:B------:R-:W-:Y:S02]  /*6c00*/  @!UP0 UIMAD UR6, UR11, UR42, UR5 ;  /* 0x0000002a0b0682a4 */ /* 0x000fe4000f8e0205 */
[----:B------:R-:W-:Y:S01]  /*6c10*/  UIMAD UR4, UR54, UR9, UR37 ;  /* 0x00000009360472a4 */ /* 0x000fe2000f8e0225 */
[----:B------:R-:W-:Y:S02]  /*6c20*/  @!UP0 UMOV UR5, UR10 ;  /* 0x0000000a00058c82 */ /* 0x000fe40008000000 */
[----:B------:R-:W-:Y:S02]  /*6c30*/  UIMAD UR38, UR5, UR43, UR7 ;  /* 0x0000002b052672a4 */ /* 0x000fe4000f8e0207 */
[----:B------:R-:W-:Y:S11]  /*6c40*/  UIMAD UR37, UR6, UR54, UR4 ;  /* 0x00000036062572a4 */ /* 0x000ff6000f8e0204 */
[----:B------:R-:W-:Y:S01]  /*6c50*/  @!UPT UIADD3 URZ, UPT, UPT, URZ, URZ, URZ ;  /* 0x000000fffffff290 */ /* 0x000fe2000fffe0ff */
.L_x_127:
[----:B------:R-:W-:Y:S01]  /*6c60*/  UISETP.NE.AND UP0, UPT, UR39, 0x1, UPT ;  /* 0x000000012700788c */ /* 0x000fe2000bf05270 */
[----:B------:R-:W-:Y:S01]  /*6c70*/  IADD3 R162, PT, PT, R162, 0x1, RZ ;  /* 0x00000001a2a27810 */ /* 0x000fe20007ffe0ff */
[----:B------:R-:W-:Y:S02]  /*6c80*/  USHF.L.U32 UR50, UR20, 0x7, URZ ;  /* 0x0000000714327899 */ /* 0x000fe400080006ff */
[----:B------:R-:W-:Y:S07]  /*6c90*/  USHF.L.U32 UR49, UR32, 0x7, URZ ;  /* 0x0000000720317899 */ /* 0x000fee00080006ff */
[----:B------:R-:W2:Y:S01]  /*6ca0*/  @!UP0 LDCU.128 UR12, c[0x0][0xb10] ;  /* 0x00016200ff0c87ac */ /* 0x000ea20008000c00 */
[----:B------:R-:W3:Y:S01]  /*6cb0*/  @!UP0 LDCU UR5, c[0x0][0xb0c] ;  /* 0x00016180ff0587ac */ /* 0x000ee20008000800 */
[----:B------:R-:W4:Y:S01]  /*6cc0*/  @!UP0 LDCU UR10, c[0x0][0xb20] ;  /* 0x00016400ff0a87ac */ /* 0x000f220008000800 */
[----:B--2---:R-:W-:Y:S02]  /*6cd0*/  UIMAD.WIDE.U32 UR8, UR38, UR12, URZ ;  /* 0x0000000c260872a5 */ /* 0x004fe4000f8e00ff */
[----:B------:R-:W-:Y:S02]  /*6ce0*/  UIMAD.WIDE.U32 UR6, UR37, UR15, URZ ;  /* 0x0000000f250672a5 */ /* 0x000fe4000f8e00ff */
[----:B------:R-:W-:Y:S03]  /*6cf0*/  @!UP0 UISETP.NE.AND UP1, UPT, UR14, 0x1, UPT ;  /* 0x000000010e00888c */ /* 0x000fe6000bf25270 */
[----:B------:R-:W-:Y:S01]  /*6d00*/  @!UP0 UMOV UR4, UR9 ;  /* 0x0000000900048c82 */ /* 0x000fe20008000000 */
[----:B---3--:R-:W-:Y:S02]  /*6d10*/  @!UP0 UISETP.NE.AND UP2, UPT, UR5, 0x1, UPT ;  /* 0x000000010500888c */ /* 0x008fe4000bf45270 */
[----:B------:R-:W-:Y:S01]  /*6d20*/  @!UP0 USHF.R.U32.HI UR4, URZ, UR13, UR4 ;  /* 0x0000000dff048299 */ /* 0x000fe20008011604 */
[----:B------:R-:W-:Y:S02]  /*6d30*/  @!UP0 UMOV UR6, UR7 ;  /* 0x0000000700068c82 */ /* 0x000fe40008000000 */
[----:B----4-:R-:W-:Y:S02]  /*6d40*/  @!UP0 USHF.R.U32.HI UR6, URZ, UR10, UR6 ;  /* 0x0000000aff068299 */ /* 0x010fe40008011606 */
[----:B------:R-:W-:Y:S02]  /*6d50*/  @!UP0 USEL UR7, UR38, UR4, !UP2 ;  /* 0x0000000426078287 */ /* 0x000fe4000d000000 */
[----:B------:R-:W-:Y:S04]  /*6d60*/  @!UP0 USEL UR6, UR37, UR6, !UP1 ;  /* 0x0000000625068287 */ /* 0x000fe8000c800000 */
[----:B------:R-:W-:Y:S02]  /*6d70*/  @!UP0 UIADD3 UR4, UPT, UPT, -UR7, UR6, URZ ;  /* 0x0000000607048290 */ /* 0x000fe4000fffe1ff */
[----:B------:R-:W-:Y:S02]  /*6d80*/  @!UP0 UIADD3 UR6, UPT, UPT, UR7, -UR6, URZ ;  /* 0x8000000607068290 */ /* 0x000fe4000fffe0ff */
[----:B------:R-:W-:Y:S02]  /*6d90*/  @!UP0 UIMAD UR38, UR4, UR5, UR38 ;  /* 0x00000005042682a4 */ /* 0x000fe4000f8e0226 */
[----:B------:R-:W-:Y:S02]  /*6da0*/  @!UP0 UIMAD UR37, UR6, UR14, UR37 ;  /* 0x0000000e062582a4 */ /* 0x000fe4000f8e0225 */
[----:B------:R-:W-:Y:S09]  /*6db0*/  ULOP3.LUT UP0, URZ, UR63, 0x1b0, URZ, 0xc0, !UPT ;  /* 0x000001b03fff7892 */ /* 0x000ff2000f80c0ff */
[----:B------:R-:W-:Y:S05]  /*6dc0*/  BRA.U !UP0, `(.L_x_128) ;  /* 0x0000000108407547 */ /* 0x000fea000b800000 */
[----:B------:R-:W2:Y:S01]  /*6dd0*/  LDCU.64 UR8, c[0x4][0x80] ;  /* 0x01001000ff0877ac */ /* 0x000ea20008000a00 */
[----:B------:R-:W-:Y:S01]  /*6de0*/  MOV R3, 0x0 ;  /* 0x0000000000037802 */ /* 0x000fe20000000f00 */
[----:B------:R-:W-:Y:S02]  /*6df0*/  HFMA2 R12, -RZ, RZ, 0, 5.9604644775390625e-08 ;  /* 0x00000001ff0c7431 */ /* 0x000fe400000001ff */
[----:B------:R-:W-:Y:S02]  /*6e00*/  IMAD.MOV.U32 R8, RZ, RZ, 0x70 ;  /* 0x00000070ff087424 */ /* 0x000fe400078e00ff */
[----:B------:R-:W-:Y:S01]  /*6e10*/  IMAD.MOV.U32 R13, RZ, RZ, RZ ;  /* 0x000000ffff0d7224 */ /* 0x000fe200078e00ff */
[----:B------:R-:W3:Y:S01]  /*6e20*/  LDCU.64 UR6, c[0x4][0x88] ;  /* 0x01001100ff0677ac */ /* 0x000ee20008000a00 */
[----:B------:R-:W4:Y:S01]  /*6e30*/  LDC.64 R2, c[0x4][R3] ;  /* 0x0100000003027b82 */ /* 0x000f220000000a00 */
[----:B------:R-:W1:Y:S01]  /*6e40*/  LDCU.64 UR4, c[0x4][0x8] ;  /* 0x01000100ff0477ac */ /* 0x000e620008000a00 */
[----:B--2---:R-:W-:Y:S01]  /*6e50*/  MOV R5, UR9 ;  /* 0x0000000900057c02 */ /* 0x004fe20008000f00 */
[----:B------:R-:W-:Y:S01]  /*6e60*/  IMAD.U32 R4, RZ, RZ, UR8 ;  /* 0x00000008ff047e24 */ /* 0x000fe2000f8e00ff */
[----:B---3--:R-:W-:Y:S01]  /*6e70*/  MOV R7, UR7 ;  /* 0x0000000700077c02 */ /* 0x008fe20008000f00 */
[----:B------:R-:W-:Y:S01]  /*6e80*/  IMAD.U32 R6, RZ, RZ, UR6 ;  /* 0x00000006ff067e24 */ /* 0x000fe2000f8e00ff */
[----:B-1----:R-:W-:Y:S01]  /*6e90*/  MOV R11, UR5 ;  /* 0x00000005000b7c02 */ /* 0x002fe20008000f00 */
[----:B------:R-:W-:Y:S02]  /*6ea0*/  IMAD.U32 R10, RZ, RZ, UR4 ;  /* 0x00000004ff0a7e24 */ /* 0x000fe4000f8e00ff */
[----:B------:R-:W-:Y:S07]  /*6eb0*/  LEPC R20, `(.L_x_128) ;  /* 0x000000001014794e */ /* 0x000fee0000000000 */
[----:B----45:R-:W-:Y:S05]  /*6ec0*/  CALL.ABS.NOINC R2 ;  /* 0x0000000002007343 */ /* 0x030fea0003c00000 */
.L_x_128:
[----:B------:R-:W-:Y:S01]  /*6ed0*/  LOP3.LUT P0, RZ, R177, 0x1b0, RZ, 0xc0, !PT ;  /* 0x000001b0b1ff7812 */ /* 0x000fe2000780c0ff */
[----:B------:R-:W-:Y:S11]  /*6ee0*/  BSSY.RECONVERGENT B6, `(.L_x_129) ;  /* 0x0000013000067945 */ /* 0x000ff60003800200 */
[----:B------:R-:W-:Y:S01]  /*6ef0*/  @!UPT UIADD3 URZ, UPT, UPT, URZ, URZ, URZ ;  /* 0x000000fffffff290 */ /* 0x000fe2000fffe0ff */
[----:B------:R-:W-:Y:S05]  /*6f00*/  @!P0 BRA `(.L_x_130) ;  /* 0x0000000000408947 */ /* 0x000fea0003800000 */
        /* <DEDUP_REMOVED lines=16> */
.L_x_130:
[----:B------:R-:W-:Y:S05]  /*7010*/  BSYNC.RECONVERGENT B6 ;  /* 0x0000000000067941 */ /* 0x000fea0003800200 */
.L_x_129:
[----:B------:R-:W-:Y:S01]  /*7020*/  R2UR UR4, R160 ;  /* 0x00000000a00472ca */ /* 0x000fe200000e0000 */
[----:B------:R-:W-:Y:S01]  /*7030*/  UISETP.NE.U32.AND UP0, UPT, UR60, URZ, UPT ;  /* 0x000000ff3c00728c */ /* 0x000fe2000bf05070 */
[----:B------:R-:W-:Y:S02]  /*7040*/  ISETP.NE.U32.AND P4, PT, R156, RZ, PT ;  /* 0x000000ff9c00720c */ /* 0x000fe40003f85070 */
[----:B------:R-:W-:Y:S01]  /*7050*/  ISETP.NE.U32.AND P2, PT, RZ, UR46, PT ;  /* 0x0000002eff007c0c */ /* 0x000fe2000bf45070 */
[----:B------:R-:W-:Y:S01]  /*7060*/  UISETP.NE.AND.EX UP1, UPT, UR61, URZ, UPT, UP0 ;  /* 0x000000ff3d00728c */ /* 0x000fe2000bf25300 */
[----:B------:R-:W-:Y:S01]  /*7070*/  ISETP.NE.AND.EX P4, PT, R157, RZ, PT, P4 ;  /* 0x000000ff9d00720c */ /* 0x000fe20003f85340 */
[----:B------:R-:W-:Y:S01]  /*7080*/  UPLOP3.LUT UP0, UPT, UPT, UPT, UPT, 0x40, 0x4 ;  /* 0x000000000004789c */ /* 0x000fe20003f0e870 */
[----:B------:R-:W-:Y:S05]  /*7090*/  ISETP.NE.AND.EX P2, PT, RZ, UR47, PT, P2 ;  /* 0x0000002fff007c0c */ /* 0x000fea000bf45320 */
[----:B------:R-:W-:Y:S06]  /*70a0*/  UISETP.NE.AND UP2, UPT, UR4, URZ, UPT ;  /* 0x000000ff0400728c */ /* 0x000fec000bf45270 */
[----:B------:R-:W-:Y:S05]  /*70b0*/  PLOP3.LUT P1, PT, PT, PT, UP2, 0x80, 0x8 ;  /* 0x000000000008781c */ /* 0x000fea0003f2f028 */
[----:B------:R-:W-:Y:S06]  /*70c0*/  @UP2 UPLOP3.LUT UP0, UPT, UPT, UPT, UP1, 0x80, 0x8 ;  /* 0x000000000008289c */ /* 0x000fec0003f0f010 */
[----:B------:R-:W-:Y:S01]  /*70d0*/  PLOP3.LUT P0, PT, PT, PT, UP0, 0x80, 0x8 ;  /* 0x000000000008781c */ /* 0x000fe20003f0f008 */
[----:B------:R-:W-:Y:S01]  /*70e0*/  @!UPT UIADD3 URZ, UPT, UPT, URZ, URZ, URZ ;  /* 0x000000fffffff290 */ /* 0x000fe2000fffe0ff */
[----:B------:R-:W-:Y:S11]  /*70f0*/  BRA.U !UP1, `(.L_x_131) ;  /* 0x00000001093c7547 */ /* 0x000ff6000b800000 */
[----:B------:R-:W-:Y:S01]  /*7100*/  UISETP.NE.U32.AND UP0, UPT, UR46, URZ, UPT ;  /* 0x000000ff2e00728c */ /* 0x000fe2000bf05070 */
[----:B-1----:R-:W-:Y:S01]  /*7110*/  HFMA2 R0, -RZ, RZ, 0, 5.9604644775390625e-08 ;  /* 0x00000001ff007431 */ /* 0x002fe200000001ff */
[----:B------:R-:W1:Y:S01]  /*7120*/  LDCU.64 UR8, c[0x0][0x358] ;  /* 0x00006b00ff0877ac */ /* 0x000e620008000a00 */
[----:B------:R-:W-:Y:S01]  /*7130*/  IMAD.MOV.U32 R158, RZ, RZ, 0x1 ;  /* 0x00000001ff9e7424 */ /* 0x000fe200078e00ff */
[----:B------:R-:W-:Y:S06]  /*7140*/  UISETP.NE.AND.EX UP0, UPT, UR47, URZ, UPT, UP0 ;  /* 0x000000ff2f00728c */ /* 0x000fec000bf05300 */
[----:B------:R-:W-:Y:S05]  /*7150*/  PLOP3.LUT P3, PT, PT, PT, UP0, 0x80, 0x8 ;  /* 0x000000000008781c */ /* 0x000fea0003f6f008 */
[----:B------:R-:W2:Y:S01]  /*7160*/  @UP0 LDCU.64 UR4, c[0x0][0x888] ;  /* 0x00011100ff0407ac */ /* 0x000ea20008000a00 */
[----:B------:R-:W-:Y:S07]  /*7170*/  @UP0 UIMAD UR6, UR36, UR60, URZ ;  /* 0x0000003c240602a4 */ /* 0x000fee000f8e02ff */
[----:B------:R-:W-:Y:S01]  /*7180*/  @!P3 PRMT R158, R0, 0x7610, R158 ;  /* 0x00007610009eb816 */ /* 0x000fe2000000009e */
[----:B--2---:R-:W-:Y:S06]  /*7190*/  @UP0 UIMAD.WIDE UR4, UR6, 0x4, UR4 ;  /* 0x00000004060408a5 */ /* 0x004fec000f8e0204 */
[----:B------:R-:W-:Y:S01]  /*71a0*/  IMAD.U32 R2, RZ, RZ, UR4 ;  /* 0x00000004ff027e24 */ /* 0x000fe2000f8e00ff */
[----:B------:R-:W-:Y:S04]  /*71b0*/  MOV R3, UR5 ;  /* 0x0000000500037c02 */ /* 0x000fe80008000f00 */
[----:B------:R-:W2:Y:S01]  /*71c0*/  @!UP0 LDCU UR4, c[0x0][0x880] ;  /* 0x00011000ff0487ac */ /* 0x000ea20008000800 */
[----:B-1---5:R3:W5:Y:S02]  /*71d0*/  @P3 LDG.E R73, desc[UR8][R2.64] ;  /* 0x0000000802493981 */ /* 0x022764000c1e1900 */
[----:B--23--:R-:W-:Y:S02]  /*71e0*/  @!P3 IMAD.U32 R73, RZ, RZ, UR4 ;  /* 0x00000004ff49be24 */ /* 0x00cfe4000f8e00ff */
.L_x_131:
[----:B------:R-:W-:Y:S05]  /*71f0*/  @!P4 BRA `(.L_x_132) ;  /* 0x000000000024c947 */ /* 0x000fea0003800000 */
[----:B------:R-:W-:Y:S01]  /*7200*/  ISETP.NE.U32.AND P3, PT, R138, RZ, PT ;  /* 0x000000ff8a00720c */ /* 0x000fe20003f65070 */
[----:B------:R-:W2:Y:S03]  /*7210*/  LDCU.64 UR4, c[0x0][0x358] ;  /* 0x00006b00ff0477ac */ /* 0x000ea60008000a00 */
[----:B------:R-:W-:Y:S11]  /*7220*/  ISETP.NE.AND.EX P3, PT, R139, RZ, PT, P3 ;  /* 0x000000ff8b00720c */ /* 0x000ff60003f65330 */
[----:B------:R-:W-:Y:S02]  /*7230*/  @!UPT UIADD3 URZ, UPT, UPT, URZ, URZ, URZ ;  /* 0x000000fffffff290 */ /* 0x000fe4000fffe0ff */
[----:B------:R-:W3:Y:S01]  /*7240*/  @P3 LDC.64 R2, c[0x0][0x8a8] ;  /* 0x00022a00ff023b82 */ /* 0x000ee20000000a00 */
[----:B-1----:R-:W-:Y:S04]  /*7250*/  @P3 IMAD R0, R156, UR36, RZ ;  /* 0x000000249c003c24 */ /* 0x002fe8000f8e02ff */
[----:B---3--:R-:W-:Y:S05]  /*7260*/  @P3 IMAD.WIDE R2, R0, 0x4, R2 ;  /* 0x0000000400023825 */ /* 0x008fea00078e0202 */
[----:B--2--5:R2:W5:Y:S02]  /*7270*/  @P3 LDG.E R70, desc[UR4][R2.64] ;  /* 0x0000000402463981 */ /* 0x024564000c1e1900 */
[----:B--2---:R-:W3:Y:S02]  /*7280*/  @!P3 LDC R70, c[0x0][0x8a0] ;  /* 0x00022800ff46bb82 */ /* 0x004ee40000000800 */
.L_x_132:
[----:B-----5:R-:W-:Y:S01]  /*7290*/  FSETP.NEU.AND P4, PT, R73, RZ, PT ;  /* 0x000000ff4900720b */ /* 0x020fe20003f8d000 */
[----:B------:R-:W-:Y:S01]  /*72a0*/  BSSY B1, `(.L_x_133) ;  /* 0x0000047000017945 */ /* 0x000fe20003800000 */
[----:B------:R-:W-:Y:S01]  /*72b0*/  SEL R5, RZ, 0xffffffff, P2 ;  /* 0xffffffffff057807 */ /* 0x000fe20001000000 */
[----:B------:R-:W-:Y:S01]  /*72c0*/  IMAD.MOV.U32 R186, RZ, RZ, 0x1 ;  /* 0x00000001ffba7424 */ /* 0x000fe200078e00ff */
[----:B------:R-:W-:Y:S01]  /*72d0*/  LOP3.LUT P3, RZ, R158, 0xff, RZ, 0xc0, !PT ;  /* 0x000000ff9eff7812 */ /* 0x000fe2000786c0ff */
[----:B------:R-:W-:Y:S01]  /*72e0*/  IMAD R71, R68, 0x80, R69 ;  /* 0x0000008044477824 */ /* 0x000fe200078e0245 */
[----:B-1----:R-:W-:Y:S02]  /*72f0*/  @P1 SEL R0, RZ, 0xffffffff, P4 ;  /* 0xffffffffff001807 */ /* 0x002fe40002000000 */
[----:B------:R-:W-:Y:S02]  /*7300*/  CS2R R154, SRZ ;  /* 0x00000000009a7805 */ /* 0x000fe4000001ff00 */
[----:B------:R-:W-:Y:S02]  /*7310*/  LEA R3, R166, UR44, 0x3 ;  /* 0x0000002ca6037c11 */ /* 0x000fe4000f8e18ff */
[----:B------:R-:W-:Y:S02]  /*7320*/  CS2R R152, SRZ ;  /* 0x0000000000987805 */ /* 0x000fe4000001ff00 */
[----:B------:R-:W-:Y:S02]  /*7330*/  @P0 SEL R0, R5, R0, !P3 ;  /* 0x0000000005000207 */ /* 0x000fe40005800000 */
[----:B------:R-:W-:Y:S02]  /*7340*/  CS2R R150, SRZ ;  /* 0x0000000000967805 */ /* 0x000fe4000001ff00 */
[----:B------:R-:W-:Y:S02]  /*7350*/  LEA R161, R68, UR44, 0x3 ;  /* 0x0000002c44a17c11 */ /* 0x000fe4000f8e18ff */
[----:B------:R-:W-:Y:S02]  /*7360*/  CS2R R148, SRZ ;  /* 0x0000000000947805 */ /* 0x000fe4000001ff00 */
[----:B------:R-:W-:Y:S02]  /*7370*/  @P1 LOP3.LUT R0, R0, 0x1, RZ, 0xc0, !PT ;  /* 0x0000000100001812 */ /* 0x000fe400078ec0ff */
[----:B------:R-:W-:Y:S02]  /*7380*/  CS2R R146, SRZ ;  /* 0x0000000000927805 */ /* 0x000fe4000001ff00 */
[----:B------:R-:W-:Y:S02]  /*7390*/  SHF.L.U32 R4, R168, 0x1f, RZ ;  /* 0x0000001fa8047819 */ /* 0x000fe400000006ff */
[----:B------:R-:W-:Y:S02]  /*73a0*/  CS2R R144, SRZ ;  /* 0x0000000000907805 */ /* 0x000fe4000001ff00 */
[----:B------:R-:W-:Y:S02]  /*73b0*/  ISETP.NE.U32.OR P6, PT, R0, 0x1, !P1 ;  /* 0x000000010000780c */ /* 0x000fe40004fc5470 */
[----:B------:R-:W-:Y:S02]  /*73c0*/  CS2R R142, SRZ ;  /* 0x00000000008e7805 */ /* 0x000fe4000001ff00 */
[----:B------:R-:W-:Y:S02]  /*73d0*/  PLOP3.LUT P2, PT, PT, PT, UP1, 0x80, 0x8 ;  /* 0x000000000008781c */ /* 0x000fe40003f4f018 */
[----:B------:R-:W-:Y:S02]  /*73e0*/  CS2R R140, SRZ ;  /* 0x00000000008c7805 */ /* 0x000fe4000001ff00 */
[----:B------:R-:W-:Y:S02]  /*73f0*/  SEL R0, RZ, 0xffffffff, P4 ;  /* 0xffffffffff007807 */ /* 0x000fe40002000000 */
[----:B------:R-:W-:Y:S03]  /*7400*/  P2R R172, PR, RZ, 0x40 ;  /* 0x00000040ffac7803 */ /* 0x000fe60000000000 */
[----:B------:R-:W-:Y:S04]  /*7410*/  @P6 SHF.L.U32 R2, R165, 0x1f, RZ ;  /* 0x0000001fa5026819 */ /* 0x000fe800000006ff */
[----:B------:R-:W-:Y:S01]  /*7420*/  @P2 SEL R0, R5, R0, !P3 ;  /* 0x0000000005002207 */ /* 0x000fe20005800000 */
[----:B------:R-:W1:Y:S03]  /*7430*/  @P6 SYNCS.PHASECHK.TRANS64.TRYWAIT P1, [R3+URZ+0x200], R2 ;  /* 0x00020002030065a7 */ /* 0x000e6600080211ff */
[----:B------:R-:W-:Y:S04]  /*7440*/  LOP3.LUT R0, R0, 0x1, RZ, 0xc0, !PT ;  /* 0x0000000100007812 */ /* 0x000fe800078ec0ff */
[----:B------:R-:W-:Y:S04]  /*7450*/  ISETP.NE.U32.AND P5, PT, R0, 0x1, PT ;  /* 0x000000010000780c */ /* 0x000fe80003fa5070 */
[----:B------:R-:W-:Y:S01]  /*7460*/  P2R R187, PR, RZ, 0x20 ;  /* 0x00000020ffbb7803 */ /* 0x000fe20000000000 */
[----:B------:R2:W4:Y:S01]  /*7470*/  SYNCS.PHASECHK.TRANS64.TRYWAIT P0, [R161+URZ+0x250], R4 ;  /* 0x00025004a10075a7 */ /* 0x00052200080011ff */
[----:B-1----:R-:W-:Y:S01]  /*7480*/  @P6 SEL R186, RZ, 0x1, !P1 ;  /* 0x00000001ffba6807 */ /* 0x002fe20004800000 */
[----:B--2---:R-:W-:Y:S06]  /*7490*/  @!P6 BRA `(.L_x_134) ;  /* 0x00000000009ce947 */ /* 0x004fec0003800000 */
[----:B------:R-:W-:Y:S01]  /*74a0*/  @P5 IMAD R7, R166, 0x2000, R171 ;  /* 0x00002000a6075824 */ /* 0x000fe200078e02ab */
[----:B------:R-:W1:Y:S01]  /*74b0*/  S2R R0, SR_CgaCtaId ;  /* 0x0000000000007919 */ /* 0x000e620000008800 */
[----:B------:R-:W-:Y:S01]  /*74c0*/  ISETP.NE.AND P1, PT, R186, RZ, PT ;  /* 0x000000ffba00720c */ /* 0x000fe20003f25270 */
[----:B------:R-:W-:Y:S01]  /*74d0*/  BSSY B0, `(.L_x_135) ;  /* 0x0000010000007945 */ /* 0x000fe20003800000 */
[--C-:B------:R-:W-:Y:S01]  /*74e0*/  @P5 IMAD R8, R176, -0x10, R7.reuse ;  /* 0xfffffff0b0085824 */ /* 0x100fe200078e0207 */
[----:B------:R-:W-:Y:S01]  /*74f0*/  CS2R R142, SRZ ;  /* 0x00000000008e7805 */ /* 0x000fe2000001ff00 */
[----:B------:R-:W-:Y:S01]  /*7500*/  @P5 IMAD R6, R170, -0x10, R7 ;  /* 0xfffffff0aa065824 */ /* 0x000fe200078e0207 */
[----:B------:R-:W-:Y:S01]  /*7510*/  CS2R R140, SRZ ;  /* 0x00000000008c7805 */ /* 0x000fe2000001ff00 */
[----:B------:R-:W-:Y:S01]  /*7520*/  @P5 IMAD R5, R169, 0x10, R8 ;  /* 0x00000010a9055824 */ /* 0x000fe200078e0208 */
[----:B------:R-:W-:Y:S02]  /*7530*/  CS2R R150, SRZ ;  /* 0x0000000000967805 */ /* 0x000fe4000001ff00 */
[----:B------:R-:W-:Y:S02]  /*7540*/  CS2R R148, SRZ ;  /* 0x0000000000947805 */ /* 0x000fe4000001ff00 */
[----:B------:R-:W-:Y:S02]  /*7550*/  CS2R R146, SRZ ;  /* 0x0000000000927805 */ /* 0x000fe4000001ff00 */
[----:B------:R-:W-:Y:S02]  /*7560*/  CS2R R144, SRZ ;  /* 0x0000000000907805 */ /* 0x000fe4000001ff00 */
[----:B------:R-:W-:Y:S02]  /*7570*/  CS2R R154, SRZ ;  /* 0x00000000009a7805 */ /* 0x000fe4000001ff00 */
[----:B------:R-:W-:Y:S01]  /*7580*/  CS2R R152, SRZ ;  /* 0x0000000000987805 */ /* 0x000fe2000001ff00 */
[----:B------:R-:W-:Y:S06]  /*7590*/  @P1 BRA `(.L_x_136) ;  /* 0x00000000000c1947 */ /* 0x000fec0003800000 */
[----:B------:R-:W-:Y:S04]  /*75a0*/  SHF.L.U32 R2, R165, 0x1f, RZ ;  /* 0x0000001fa5027819 */ /* 0x000fe800000006ff */
[----:B------:R-:W2:Y:S02]  /*75b0*/  SYNCS.PHASECHK.TRANS64.TRYWAIT P1, [R3+URZ+0x200], R2 ;  /* 0x00020002030075a7 */ /* 0x000ea400080211ff */
[----:B--2---:R-:W-:Y:S05]  /*75c0*/  @!P1 BRA `(.L_x_137) ;  /* 0x0000004000109947 */ /* 0x004fea0003800000 */
.L_x_136:
[----:B------:R-:W-:Y:S05]  /*75d0*/  BSYNC B0 ;  /* 0x0000000000007941 */ /* 0x000fea0003800000 */
.L_x_135:
[----:B------:R-:W-:Y:S01]  /*75e0*/  ISETP.NE.AND P1, PT, R187, RZ, PT ;  /* 0x000000ffbb00720c */ /* 0x000fe20003f25270 */
[----:B--2---:R-:W-:Y:S02]  /*75f0*/  VIADD R3, R3, 0x210 ;  /* 0x0000021003037836 */ /* 0x004fe40000000000 */
[----:B------:R-:W-:Y:S03]  /*7600*/  VIADD R166, R166, 0x1 ;  /* 0x00000001a6a67836 */ /* 0x000fe60000000000 */
[----:B-1----:R-:W-:Y:S07]  /*7610*/  PRMT R0, R0, 0x654, R3 ;  /* 0x0000065400007816 */ /* 0x002fee0000000003 */
[----:B------:R1:W2:Y:S04]  /*7620*/  @P1 LDS.128 R140, [R7] ;  /* 0x00000000078c1984 */ /* 0x0002a80000000c00 */
[----:B------:R1:W1:Y:S04]  /*7630*/  @P1 LDS.128 R148, [R6+0x20] ;  /* 0x0000200006941984 */ /* 0x0002680000000c00 */
[----:B------:R1:W1:Y:S04]  /*7640*/  @P1 LDS.128 R144, [R8+0x10] ;  /* 0x0000100008901984 */ /* 0x0002680000000c00 */
[----:B------:R1:W1:Y:S01]  /*7650*/  @P1 LDS.128 R152, [R5+0x10] ;  /* 0x0000100005981984 */ /* 0x0002620000000c00 */
[C---:B------:R-:W-:Y:S01]  /*7660*/  ISETP.NE.AND P1, PT, R166.reuse, 0x2, PT ;  /* 0x00000002a600780c */ /* 0x040fe20003f25270 */
[----:B------:R-:W-:Y:S01]  /*7670*/  @!PT LDS RZ, [RZ] ;  /* 0x00000000fffff984 */ /* 0x000fe20000000800 */
[----:B------:R-:W-:Y:S01]  /*7680*/  @!PT LDS RZ, [RZ] ;  /* 0x00000000fffff984 */ /* 0x000fe20000000800 */
[----:B------:R-:W-:Y:S01]  /*7690*/  @!PT LDS RZ, [RZ] ;  /* 0x00000000fffff984 */ /* 0x000fe20000000800 */
[----:B------:R-:W-:Y:S01]  /*76a0*/  @!PT LDS RZ, [RZ] ;  /* 0x00000000fffff984 */ /* 0x000fe20000000800 */
[----:B------:R5:W-:Y:S06]  /*76b0*/  MEMBAR.ALL.CTA ;  /* 0x0000000000007992 */ /* 0x000bec0000008000 */
[----:B-----5:R-:W5:Y:S01]  /*76c0*/  FENCE.VIEW.ASYNC.S ;  /* 0x00000000000073c6 */ /* 0x020f620000000000 */
[----:B------:R-:W-:Y:S01]  /*76d0*/  SEL R166, R166, RZ, P1 ;  /* 0x000000ffa6a67207 */ /* 0x000fe20000800000 */
[----:B-----5:R5:W-:Y:S02]  /*76e0*/  SYNCS.ARRIVE.TRANS64.RED.A1T0 RZ, [R0+URZ], RZ ;  /* 0x000000ff00ff79a7 */ /* 0x020be400081004ff */
[----:B-----5:R-:W-:Y:S04]  /*76f0*/  SEL R0, RZ, 0x1, P1 ;  /* 0x00000001ff007807 */ /* 0x020fe80000800000 */
[----:B--2---:R-:W-:Y:S02]  /*7700*/  LOP3.LUT R165, R165, R0, RZ, 0x3c, !PT ;  /* 0x00000000a5a57212 */ /* 0x004fe400078e3cff */
.L_x_134:
[----:B------:R-:W-:Y:S05]  /*7710*/  BSYNC B1 ;  /* 0x0000000000017941 */ /* 0x000fea0003800000 */
.L_x_133:
[----:B------:R-:W-:Y:S04]  /*7720*/  SHF.R.U32.HI R0, RZ, 0x15, R71 ;  /* 0x00000015ff007819 */ /* 0x000fe80000011647 */
[----:B------:R-:W-:Y:S01]  /*7730*/  LOP3.LUT P1, RZ, R0, 0x3, R159, 0x48, !PT ;  /* 0x0000000300ff7812 */ /* 0x000fe2000782489f */
[----:B------:R-:W-:Y:S01]  /*7740*/  @!UPT UIADD3 URZ, UPT, UPT, URZ, URZ, URZ ;  /* 0x000000fffffff290 */ /* 0x000fe2000fffe0ff */
[----:B----4-:R-:W-:Y:S11]  /*7750*/  @P0 BRA `(.L_x_138) ;  /* 0x0000000000080947 */ /* 0x010ff60003800000 */
[----:B------:R-:W2:Y:S02]  /*7760*/  SYNCS.PHASECHK.TRANS64.TRYWAIT P0, [R161+URZ+0x250], R4 ;  /* 0x00025004a10075a7 */ /* 0x000ea400080011ff */
[----:B--2---:R-:W-:Y:S05]  /*7770*/  @!P0 BRA `(.L_x_139) ;  /* 0x0000003c00b88947 */ /* 0x004fea0003800000 */
.L_x_138:
[----:B------:R-:W-:Y:S04]  /*7780*/  BSSY.RECONVERGENT B6, `(.L_x_140) ;  /* 0x0000012000067945 */ /* 0x000fe80003800200 */
[----:B------:R-:W-:Y:S05]  /*7790*/  @!P1 BRA `(.L_x_141) ;  /* 0x0000000000409947 */ /* 0x000fea0003800000 */
[----:B------:R-:W4:Y:S01]  /*77a0*/  LDCU.64 UR8, c[0x4][0x70] ;  /* 0x01000e00ff0877ac */ /* 0x000f220008000a00 */
[----:B------:R-:W-:Y:S01]  /*77b0*/  MOV R3, 0x0 ;  /* 0x0000000000037802 */ /* 0x000fe20000000f00 */
[----:B------:R-:W-:Y:S02]  /*77c0*/  HFMA2 R12, -RZ, RZ, 0, 5.9604644775390625e-08 ;  /* 0x00000001ff0c7431 */ /* 0x000fe400000001ff */
[----:B-1----:R-:W-:Y:S02]  /*77d0*/  IMAD.MOV.U32 R8, RZ, RZ, 0x192 ;  /* 0x00000192ff087424 */ /* 0x002fe400078e00ff */
[----:B------:R-:W-:Y:S01]  /*77e0*/  IMAD.MOV.U32 R13, RZ, RZ, RZ ;  /* 0x000000ffff0d7224 */ /* 0x000fe200078e00ff */
[----:B------:R-:W1:Y:S01]  /*77f0*/  LDCU.64 UR6, c[0x4][0x78] ;  /* 0x01000f00ff0677ac */ /* 0x000e620008000a00 */
[----:B------:R-:W3:Y:S01]  /*7800*/  LDC.64 R2, c[0x4][R3] ;  /* 0x0100000003027b82 */ /* 0x000ee20000000a00 */
[----:B------:R-:W5:Y:S01]  /*7810*/  LDCU.64 UR4, c[0x4][0x10] ;  /* 0x01000200ff0477ac */ /* 0x000f620008000a00 */
[----:B----4-:R-:W-:Y:S01]  /*7820*/  MOV R5, UR9 ;  /* 0x0000000900057c02 */ /* 0x010fe20008000f00 */
[----:B--2---:R-:W-:Y:S01]  /*7830*/  IMAD.U32 R4, RZ, RZ, UR8 ;  /* 0x00000008ff047e24 */ /* 0x004fe2000f8e00ff */
[----:B-1----:R-:W-:Y:S01]  /*7840*/  MOV R7, UR7 ;  /* 0x0000000700077c02 */ /* 0x002fe20008000f00 */
[----:B------:R-:W-:Y:S01]  /*7850*/  IMAD.U32 R6, RZ, RZ, UR6 ;  /* 0x00000006ff067e24 */ /* 0x000fe2000f8e00ff */
[----:B-----5:R-:W-:Y:S01]  /*7860*/  MOV R11, UR5 ;  /* 0x00000005000b7c02 */ /* 0x020fe20008000f00 */
[----:B------:R-:W-:Y:S02]  /*7870*/  IMAD.U32 R10, RZ, RZ, UR4 ;  /* 0x00000004ff0a7e24 */ /* 0x000fe4000f8e00ff */
[----:B------:R-:W-:Y:S07]  /*7880*/  LEPC R20, `(.L_x_141) ;  /* 0x000000001014794e */ /* 0x000fee0000000000 */
[----:B---3--:R-:W-:Y:S05]  /*7890*/  CALL.ABS.NOINC R2 ;  /* 0x0000000002007343 */ /* 0x008fea0003c00000 */
.L_x_141:
[----:B------:R-:W-:Y:S05]  /*78a0*/  BSYNC.RECONVERGENT B6 ;  /* 0x0000000000067941 */ /* 0x000fea0003800200 */
.L_x_140:
[-C--:B------:R-:W-:Y:S01]  /*78b0*/  F2FP.F16.E4M3.UNPACK_B R74, R140.reuse ;  /* 0x0000008cff4a723e */ /* 0x080fe200020006ff */
[----:B------:R-:W-:Y:S05]  /*78c0*/  WARPSYNC.ALL ;  /* 0x0000000000007948 */ /* 0x000fea0003800000 */
[----:B------:R-:W-:Y:S01]  /*78d0*/  R2UR UR4, R71 ;  /* 0x00000000470472ca */ /* 0x000fe200000e0000 */
[--C-:B------:R-:W-:Y:S01]  /*78e0*/  HADD2.F32 R72, -RZ, R74.reuse.H0_H0 ;  /* 0x2000004aff487230 */ /* 0x100fe20000004100 */
[----:B------:R-:W-:Y:S01]  /*78f0*/  F2FP.F16.E4M3.UNPACK_B R76, R140.H1 ;  /* 0x0000008cff4c723e */ /* 0x000fe200030006ff */
[----:B------:R-:W-:Y:S01]  /*7900*/  HADD2.F32 R75, -RZ, R74.H1_H1 ;  /* 0x3000004aff4b7230 */ /* 0x000fe20000004100 */
[-C--:B------:R-:W-:Y:S01]  /*7910*/  F2FP.F16.E4M3.UNPACK_B R78, R141.reuse ;  /* 0x0000008dff4e723e */ /* 0x080fe200020006ff */
[----:B------:R-:W-:Y:S01]  /*7920*/  BSSY.RECONVERGENT B0, `(.L_x_142) ;  /* 0x000011d000007945 */ /* 0x000fe20003800200 */
[----:B------:R-:W-:Y:S01]  /*7930*/  F2FP.F16.E4M3.UNPACK_B R80, R141.H1 ;  /* 0x0000008dff50723e */ /* 0x000fe200030006ff */
[----:B------:R-:W-:Y:S01]  /*7940*/  HADD2.F32 R74, -RZ, R76.H0_H0 ;  /* 0x2000004cff4a7230 */ /* 0x000fe20000004100 */
[-C--:B------:R-:W-:Y:S01]  /*7950*/  F2FP.F16.E4M3.UNPACK_B R82, R142.reuse ;  /* 0x0000008eff52723e */ /* 0x080fe200020006ff */
[--C-:B------:R-:W-:Y:S01]  /*7960*/  HADD2.F32 R77, -RZ, R78.reuse.H0_H0 ;  /* 0x2000004eff4d7230 */ /* 0x100fe20000004100 */
[----:B------:R-:W-:Y:S01]  /*7970*/  F2FP.F16.E4M3.UNPACK_B R84, R142.H1 ;  /* 0x0000008eff54723e */ /* 0x000fe200030006ff */
[----:B------:R-:W-:Y:S01]  /*7980*/  HADD2.F32 R78, -RZ, R78.H1_H1 ;  /* 0x3000004eff4e7230 */ /* 0x000fe20000004100 */
[-C--:B------:R-:W-:Y:S01]  /*7990*/  F2FP.F16.E4M3.UNPACK_B R86, R143.reuse ;  /* 0x0000008fff56723e */ /* 0x080fe200020006ff */
[----:B-12---:R-:W3:Y:S01]  /*79a0*/  LDTM.x64 R4, tmem[UR4] ;  /* 0x00000004000479ee */ /* 0x006ee20008340000 */
[----:B------:R-:W-:Y:S01]  /*79b0*/  F2FP.F16.E4M3.UNPACK_B R88, R143.H1 ;  /* 0x0000008fff58723e */ /* 0x000fe200030006ff */
[----:B------:R-:W-:Y:S01]  /*79c0*/  HADD2.F32 R76, -RZ, R76.H1_H1 ;  /* 0x3000004cff4c7230 */ /* 0x000fe20000004100 */
[-C--:B------:R-:W-:Y:S01]  /*79d0*/  F2FP.F16.E4M3.UNPACK_B R90, R144.reuse ;  /* 0x00000090ff5a723e */ /* 0x080fe200020006ff */
[----:B------:R-:W-:Y:S01]  /*79e0*/  HADD2.F32 R79, -RZ, R80.H0_H0 ;  /* 0x20000050ff4f7230 */ /* 0x000fe20000004100 */
[----:B------:R-:W-:Y:S01]  /*79f0*/  F2FP.F16.E4M3.UNPACK_B R92, R144.H1 ;  /* 0x00000090ff5c723e */ /* 0x000fe200030006ff */
[--C-:B------:R-:W-:Y:S01]  /*7a00*/  HADD2.F32 R81, -RZ, R82.reuse.H0_H0 ;  /* 0x20000052ff517230 */ /* 0x100fe20000004100 */
[----:B------:R-:W-:Y:S01]  /*7a10*/  ISETP.NE.AND P6, PT, R172, RZ, PT ;  /* 0x000000ffac00720c */ /* 0x000fe20003fc5270 */
[----:B------:R-:W-:Y:S01]  /*7a20*/  HADD2.F32 R82, -RZ, R82.H1_H1 ;  /* 0x30000052ff527230 */ /* 0x000fe20000004100 */
[----:B------:R-:W-:Y:S01]  /*7a30*/  SHF.L.U32 R196, R164, 0x4, RZ ;  /* 0x00000004a4c47819 */ /* 0x000fe200000006ff */
[--C-:B------:R-:W-:Y:S01]  /*7a40*/  HADD2.F32 R85, -RZ, R86.reuse.H0_H0 ;  /* 0x20000056ff557230 */ /* 0x100fe20000004100 */
[----:B------:R-:W-:Y:S01]  /*7a50*/  SHF.L.U32 R200, R163, 0x4, RZ ;  /* 0x00000004a3c87819 */ /* 0x000fe200000006ff */
[----:B------:R-:W-:Y:S01]  /*7a60*/  HADD2.F32 R86, -RZ, R86.H1_H1 ;  /* 0x30000056ff567230 */ /* 0x000fe20000004100 */
[C---:B------:R-:W-:Y:S01]  /*7a70*/  IADD3 R179, PT, PT, R171.reuse, R196, RZ ;  /* 0x000000c4abb37210 */ /* 0x040fe20007ffe0ff */
[--C-:B------:R-:W-:Y:S01]  /*7a80*/  HADD2.F32 R89, -RZ, R90.reuse.H0_H0 ;  /* 0x2000005aff597230 */ /* 0x100fe20000004100 */
[----:B------:R-:W-:Y:S01]  /*7a90*/  IADD3 R185, PT, PT, R171, R200, RZ ;  /* 0x000000c8abb97210 */ /* 0x000fe20007ffe0ff */
[----:B------:R-:W-:Y:S01]  /*7aa0*/  HADD2.F32 R90, -RZ, R90.H1_H1 ;  /* 0x3000005aff5a7230 */ /* 0x000fe20000004100 */
[----:B------:R-:W-:Y:S01]  /*7ab0*/  SHF.L.U32 R198, R169, 0x4, RZ ;  /* 0x00000004a9c67819 */ /* 0x000fe200000006ff */
[----:B------:R-:W-:Y:S01]  /*7ac0*/  HADD2.F32 R80, -RZ, R80.H1_H1 ;  /* 0x30000050ff507230 */ /* 0x000fe20000004100 */
[----:B------:R-:W-:Y:S01]  /*7ad0*/  F2FP.F16.E4M3.UNPACK_B R94, R145 ;  /* 0x00000091ff5e723e */ /* 0x000fe200020006ff */
[--C-:B------:R-:W-:Y:S01]  /*7ae0*/  HADD2.F32 R83, -RZ, R84.reuse.H0_H0 ;  /* 0x20000054ff537230 */ /* 0x100fe20000004100 */
[----:B------:R-:W-:Y:S01]  /*7af0*/  IADD3 R184, PT, PT, R198, R179, RZ ;  /* 0x000000b3c6b87210 */ /* 0x000fe20007ffe0ff */
[----:B------:R-:W-:Y:S01]  /*7b00*/  HADD2.F32 R84, -RZ, R84.H1_H1 ;  /* 0x30000054ff547230 */ /* 0x000fe20000004100 */
[----:B------:R-:W-:Y:S01]  /*7b10*/  F2FP.F16.E4M3.UNPACK_B R98, R146 ;  /* 0x00000092ff62723e */ /* 0x000fe200020006ff */
[C---:B---3--:R-:W-:Y:S01]  /*7b20*/  FMUL R0, R70.reuse, R4 ;  /* 0x0000000446007220 */ /* 0x048fe20000400000 */
[C---:B------:R-:W-:Y:S01]  /*7b30*/  FMUL R2, R70.reuse, R5 ;  /* 0x0000000546027220 */ /* 0x040fe20000400000 */
[C---:B------:R-:W-:Y:S01]  /*7b40*/  FMUL R4, R70.reuse, R8 ;  /* 0x0000000846047220 */ /* 0x040fe20000400000 */
[C---:B------:R-:W-:Y:S01]  /*7b50*/  FMUL R5, R70.reuse, R9 ;  /* 0x0000000946057220 */ /* 0x040fe20000400000 */
[C---:B------:R-:W-:Y:S01]  /*7b60*/  FFMA R0, R73.reuse, R72, R0 ;  /* 0x0000004849007223 */ /* 0x040fe20000000000 */
[C---:B------:R-:W-:Y:S01]  /*7b70*/  FFMA R2, R73.reuse, R75, R2 ;  /* 0x0000004b49027223 */ /* 0x040fe20000000002 */
[C---:B------:R-:W-:Y:S01]  /*7b80*/  FMUL R8, R70.reuse, R12 ;  /* 0x0000000c46087220 */ /* 0x040fe20000400000 */
[C---:B------:R-:W-:Y:S01]  /*7b90*/  FMUL R9, R70.reuse, R13 ;  /* 0x0000000d46097220 */ /* 0x040fe20000400000 */
[C---:B------:R-:W-:Y:S01]  /*7ba0*/  FMUL R12, R70.reuse, R16 ;  /* 0x00000010460c7220 */ /* 0x040fe20000400000 */
[C---:B------:R-:W-:Y:S01]  /*7bb0*/  FMUL R13, R70.reuse, R17 ;  /* 0x00000011460d7220 */ /* 0x040fe20000400000 */
[C---:B------:R-:W-:Y:S01]  /*7bc0*/  FMUL R16, R70.reuse, R20 ;  /* 0x0000001446107220 */ /* 0x040fe20000400000 */
[C---:B------:R-:W-:Y:S01]  /*7bd0*/  FMUL R17, R70.reuse, R21 ;  /* 0x0000001546117220 */ /* 0x040fe20000400000 */
[--C-:B------:R-:W-:Y:S02]  /*7be0*/  HADD2.F32 R93, -RZ, R94.reuse.H0_H0 ;  /* 0x2000005eff5d7230 */ /* 0x100fe40000004100 */
[C---:B------:R-:W-:Y:S01]  /*7bf0*/  FMUL R20, R70.reuse, R24 ;  /* 0x0000001846147220 */ /* 0x040fe20000400000 */
[----:B------:R-:W-:Y:S02]  /*7c00*/  HADD2.F32 R94, -RZ, R94.H1_H1 ;  /* 0x3000005eff5e7230 */ /* 0x000fe40000004100 */
[C---:B------:R-:W-:Y:S01]  /*7c10*/  FMUL R21, R70.reuse, R25 ;  /* 0x0000001946157220 */ /* 0x040fe20000400000 */
[--C-:B------:R-:W-:Y:S02]  /*7c20*/  HADD2.F32 R97, -RZ, R98.reuse.H0_H0 ;  /* 0x20000062ff617230 */ /* 0x100fe40000004100 */
[C---:B------:R-:W-:Y:S01]  /*7c30*/  FMUL R24, R70.reuse, R28 ;  /* 0x0000001c46187220 */ /* 0x040fe20000400000 */
[----:B------:R-:W-:Y:S02]  /*7c40*/  HADD2.F32 R98, -RZ, R98.H1_H1 ;  /* 0x30000062ff627230 */ /* 0x000fe40000004100 */
[C---:B------:R-:W-:Y:S01]  /*7c50*/  FMUL R25, R70.reuse, R29 ;  /* 0x0000001d46197220 */ /* 0x040fe20000400000 */
[C---:B------:R-:W-:Y:S01]  /*7c60*/  FMUL R28, R70.reuse, R32 ;  /* 0x00000020461c7220 */ /* 0x040fe20000400000 */
[C---:B------:R-:W-:Y:S01]  /*7c70*/  FMUL R29, R70.reuse, R33 ;  /* 0x00000021461d7220 */ /* 0x040fe20000400000 */
[C---:B------:R-:W-:Y:S01]  /*7c80*/  FMUL R32, R70.reuse, R36 ;  /* 0x0000002446207220 */ /* 0x040fe20000400000 */
[----:B------:R-:W-:Y:S01]  /*7c90*/  F2FP.F16.E4M3.UNPACK_B R96, R145.H1 ;  /* 0x00000091ff60723e */ /* 0x000fe200030006ff */
[C---:B------:R-:W-:Y:S01]  /*7ca0*/  FMUL R33, R70.reuse, R37 ;  /* 0x0000002546217220 */ /* 0x040fe20000400000 */
[C---:B------:R-:W-:Y:S01]  /*7cb0*/  FMUL R36, R70.reuse, R40 ;  /* 0x0000002846247220 */ /* 0x040fe20000400000 */
[----:B------:R-:W-:Y:S01]  /*7cc0*/  F2FP.F16.E4M3.UNPACK_B R100, R146.H1 ;  /* 0x00000092ff64723e */ /* 0x000fe200030006ff */
[C---:B------:R-:W-:Y:S01]  /*7cd0*/  FMUL R37, R70.reuse, R41 ;  /* 0x0000002946257220 */ /* 0x040fe20000400000 */
[C---:B------:R-:W-:Y:S01]  /*7ce0*/  FMUL R40, R70.reuse, R44 ;  /* 0x0000002c46287220 */ /* 0x040fe20000400000 */
[----:B------:R-:W-:Y:S01]  /*7cf0*/  F2FP.F16.E4M3.UNPACK_B R102, R147 ;  /* 0x00000093ff66723e */ /* 0x000fe200020006ff */
[C---:B------:R-:W-:Y:S01]  /*7d00*/  FMUL R41, R70.reuse, R45 ;  /* 0x0000002d46297220 */ /* 0x040fe20000400000 */
[C---:B------:R-:W-:Y:S01]  /*7d10*/  FMUL R44, R70.reuse, R48 ;  /* 0x00000030462c7220 */ /* 0x040fe20000400000 */
[----:B------:R-:W-:Y:S01]  /*7d20*/  F2FP.F16.E4M3.UNPACK_B R104, R147.H1 ;  /* 0x00000093ff68723e */ /* 0x000fe200030006ff */
[C---:B------:R-:W-:Y:S01]  /*7d30*/  FMUL R45, R70.reuse, R49 ;  /* 0x00000031462d7220 */ /* 0x040fe20000400000 */
[--C-:B------:R-:W-:Y:S02]  /*7d40*/  HADD2.F32 R101, -RZ, R102.reuse.H0_H0 ;  /* 0x20000066ff657230 */ /* 0x100fe40000004100 */
[C---:B------:R-:W-:Y:S01]  /*7d50*/  FMUL R48, R70.reuse, R52 ;  /* 0x0000003446307220 */ /* 0x040fe20000400000 */
[----:B------:R-:W-:Y:S01]  /*7d60*/  F2FP.F16.E4M3.UNPACK_B R106, R148 ;  /* 0x00000094ff6a723e */ /* 0x000fe200020006ff */
[----:B------:R-:W-:Y:S02]  /*7d70*/  HADD2.F32 R102, -RZ, R102.H1_H1 ;  /* 0x30000066ff667230 */ /* 0x000fe40000004100 */
[C---:B------:R-:W-:Y:S01]  /*7d80*/  FMUL R49, R70.reuse, R53 ;  /* 0x0000003546317220 */ /* 0x040fe20000400000 */
[C---:B------:R-:W-:Y:S01]  /*7d90*/  FMUL R52, R70.reuse, R56 ;  /* 0x0000003846347220 */ /* 0x040fe20000400000 */
[----:B------:R-:W-:Y:S01]  /*7da0*/  F2FP.F16.E4M3.UNPACK_B R108, R148.H1 ;  /* 0x00000094ff6c723e */ /* 0x000fe200030006ff */
[--C-:B------:R-:W-:Y:S02]  /*7db0*/  HADD2.F32 R105, -RZ, R106.reuse.H0_H0 ;  /* 0x2000006aff697230 */ /* 0x100fe40000004100 */
[C---:B------:R-:W-:Y:S01]  /*7dc0*/  FMUL R53, R70.reuse, R57 ;  /* 0x0000003946357220 */ /* 0x040fe20000400000 */
[----:B------:R-:W-:Y:S02]  /*7dd0*/  HADD2.F32 R106, -RZ, R106.H1_H1 ;  /* 0x3000006aff6a7230 */ /* 0x000fe40000004100 */
        /* <DEDUP_REMOVED lines=11> */
[C---:B------:R-:W-:Y:S01]  /*7e90*/  FFMA R3, R73.reuse, R74, R3 ;  /* 0x0000004a49037223 */ /* 0x040fe20000000003 */
[----:B------:R-:W-:Y:S01]  /*7ea0*/  F2FP.F16.E4M3.UNPACK_B R116, R150.H1 ;  /* 0x00000096ff74723e */ /* 0x000fe200030006ff */
[--C-:B------:R-:W-:Y:S02]  /*7eb0*/  HADD2.F32 R113, -RZ, R114.reuse.H0_H0 ;  /* 0x20000072ff717230 */ /* 0x100fe40000004100 */
[C---:B------:R-:W-:Y:S01]  /*7ec0*/  FFMA R7, R73.reuse, R76, R7 ;  /* 0x0000004c49077223 */ /* 0x040fe20000000007 */
[C---:B------:R-:W-:Y:S01]  /*7ed0*/  FFMA R4, R73.reuse, R77, R4 ;  /* 0x0000004d49047223 */ /* 0x040fe20000000004 */
[----:B------:R-:W-:Y:S01]  /*7ee0*/  F2FP.F16.E4M3.UNPACK_B R118, R151 ;  /* 0x00000097ff76723e */ /* 0x000fe200020006ff */
[----:B------:R-:W-:Y:S01]  /*7ef0*/  FFMA R5, R73, R78, R5 ;  /* 0x0000004e49057223 */ /* 0x000fe20000000005 */
[----:B------:R-:W-:Y:S01]  /*7f00*/  HADD2.F32 R114, -RZ, R114.H1_H1 ;  /* 0x30000072ff727230 */ /* 0x000fe20000004100 */
[----:B------:R-:W-:Y:S01]  /*7f10*/  F2FP.SATFINITE.E4M3.F32.PACK_AB_MERGE_C R173, R7, R3, RZ ;  /* 0x0000000307ad723e */ /* 0x000fe200048070ff */
[C---:B------:R-:W-:Y:S01]  /*7f20*/  FMUL R6, R70.reuse, R10 ;  /* 0x0000000a46067220 */ /* 0x040fe20000400000 */
[--C-:B------:R-:W-:Y:S02]  /*7f30*/  HADD2.F32 R117, -RZ, R118.reuse.H0_H0 ;  /* 0x20000076ff757230 */ /* 0x100fe40000004100 */
[----:B------:R-:W-:Y:S01]  /*7f40*/  FMUL R11, R70, R11 ;  /* 0x0000000b460b7220 */ /* 0x000fe20000400000 */
[----:B------:R-:W-:Y:S01]  /*7f50*/  F2FP.SATFINITE.E4M3.F32.PACK_AB_MERGE_C R172, R2, R0, R173 ;  /* 0x0000000002ac723e */ /* 0x000fe200048070ad */
[C---:B------:R-:W-:Y:S01]  /*7f60*/  FFMA R6, R73.reuse, R79, R6 ;  /* 0x0000004f49067223 */ /* 0x040fe20000000006 */
[----:B------:R-:W-:Y:S02]  /*7f70*/  HADD2.F32 R118, -RZ, R118.H1_H1 ;  /* 0x30000076ff767230 */ /* 0x000fe40000004100 */
[C---:B------:R-:W-:Y:S01]  /*7f80*/  FFMA R11, R73.reuse, R80, R11 ;  /* 0x00000050490b7223 */ /* 0x040fe2000000000b */
[C---:B------:R-:W-:Y:S01]  /*7f90*/  FFMA R8, R73.reuse, R81, R8 ;  /* 0x0000005149087223 */ /* 0x040fe20000000008 */
[----:B------:R-:W-:Y:S01]  /*7fa0*/  F2FP.F16.E4M3.UNPACK_B R120, R151.H1 ;  /* 0x00000097ff78723e */ /* 0x000fe200030006ff */
[----:B------:R-:W-:Y:S01]  /*7fb0*/  FFMA R9, R73, R82, R9 ;  /* 0x0000005249097223 */ /* 0x000fe20000000009 */
[C---:B------:R-:W-:Y:S01]  /*7fc0*/  FMUL R10, R70.reuse, R14 ;  /* 0x0000000e460a7220 */ /* 0x040fe20000400000 */
[----:B------:R-:W-:Y:S01]  /*7fd0*/  F2FP.F16.E4M3.UNPACK_B R122, R152 ;  /* 0x00000098ff7a723e */ /* 0x000fe200020006ff */
[C---:B------:R-:W-:Y:S01]  /*7fe0*/  FMUL R15, R70.reuse, R15 ;  /* 0x0000000f460f7220 */ /* 0x040fe20000400000 */
[----:B------:R-:W-:Y:S01]  /*7ff0*/  HADD2.F32 R87, -RZ, R88.H0_H0 ;  /* 0x20000058ff577230 */ /* 0x000fe20000004100 */
[----:B------:R-:W-:Y:S01]  /*8000*/  F2FP.SATFINITE.E4M3.F32.PACK_AB_MERGE_C R174, R11, R6, RZ ;  /* 0x000000060bae723e */ /* 0x000fe200048070ff */
[C---:B------:R-:W-:Y:S01]  /*8010*/  FFMA R10, R73.reuse, R83, R10 ;  /* 0x00000053490a7223 */ /* 0x040fe2000000000a */
[C---:B------:R-:W-:Y:S01]  /*8020*/  FFMA R15, R73.reuse, R84, R15 ;  /* 0x00000054490f7223 */ /* 0x040fe2000000000f */
[C---:B------:R-:W-:Y:S01]  /*8030*/  FFMA R12, R73.reuse, R85, R12 ;  /* 0x00000055490c7223 */ /* 0x040fe2000000000c */
[----:B------:R-:W-:Y:S01]  /*8040*/  F2FP.F16.E4M3.UNPACK_B R124, R152.H1 ;  /* 0x00000098ff7c723e */ /* 0x000fe200030006ff */
[----:B------:R-:W-:Y:S01]  /*8050*/  FFMA R13, R73, R86, R13 ;  /* 0x00000056490d7223 */ /* 0x000fe2000000000d */
[----:B------:R-:W-:Y:S01]  /*8060*/  F2FP.SATFINITE.E4M3.F32.PACK_AB_MERGE_C R173, R5, R4, R174 ;  /* 0x0000000405ad723e */ /* 0x000fe200048070ae */
[--C-:B------:R-:W-:Y:S01]  /*8070*/  HADD2.F32 R121, -RZ, R122.reuse.H0_H0 ;  /* 0x2000007aff797230 */ /* 0x100fe20000004100 */
[----:B------:R-:W-:Y:S01]  /*8080*/  F2FP.SATFINITE.E4M3.F32.PACK_AB_MERGE_C R174, R15, R10, RZ ;  /* 0x0000000a0fae723e */ /* 0x000fe200048070ff */
[----:B------:R-:W-:Y:S02]  /*8090*/  HADD2.F32 R122, -RZ, R122.H1_H1 ;  /* 0x3000007aff7a7230 */ /* 0x000fe40000004100 */
[C---:B------:R-:W-:Y:S01]  /*80a0*/  FMUL R14, R70.reuse, R18 ;  /* 0x00000012460e7220 */ /* 0x040fe20000400000 */
[----:B------:R-:W-:Y:S01]  /*80b0*/  HADD2.F32 R88, -RZ, R88.H1_H1 ;  /* 0x30000058ff587230 */ /* 0x000fe20000004100 */
[----:B------:R-:W-:Y:S01]  /*80c0*/  F2FP.SATFINITE.E4M3.F32.PACK_AB_MERGE_C R174, R9, R8, R174 ;  /* 0x0000000809ae723e */ /* 0x000fe200048070ae */
[C---:B------:R-:W-:Y:S01]  /*80d0*/  FMUL R19, R70.reuse, R19 ;  /* 0x0000001346137220 */ /* 0x040fe20000400000 */
[--C-:B------:R-:W-:Y:S02]  /*80e0*/  HADD2.F32 R91, -RZ, R92.reuse.H0_H0 ;  /* 0x2000005cff5b7230 */ /* 0x100fe40000004100 */
[C---:B------:R-:W-:Y:S01]  /*80f0*/  FFMA R14, R73.reuse, R87, R14 ;  /* 0x00000057490e7223 */ /* 0x040fe2000000000e */
[----:B------:R-:W-:Y:S02]  /*8100*/  HADD2.F32 R92, -RZ, R92.H1_H1 ;  /* 0x3000005cff5c7230 */ /* 0x000fe40000004100 */
[C---:B------:R-:W-:Y:S01]  /*8110*/  FFMA R19, R73.reuse, R88, R19 ;  /* 0x0000005849137223 */ /* 0x040fe20000000013 */
[C---:B------:R-:W-:Y:S01]  /*8120*/  FFMA R16, R73.reuse, R89, R16 ;  /* 0x0000005949107223 */ /* 0x040fe20000000010 */
        /* <DEDUP_REMOVED lines=17> */
[----:B------:R1:W-:Y:S01]  /*8240*/  STS.128 [R137+UR44+0x4400], R172 ;  /* 0x004400ac89007988 */ /* 0x0003e20008000c2c */
[----:B------:R-:W-:Y:S01]  /*8250*/  F2FP.SATFINITE.E4M3.F32.PACK_AB_MERGE_C R180, R17, R16, R180 ;  /* 0x0000001011b4723e */ /* 0x000fe200048070b4 */
[C---:B------:R-:W-:Y:S01]  /*8260*/  FFMA R22, R73.reuse, R95, R22 ;  /* 0x0000005f49167223 */ /* 0x040fe20000000016 */
[C---:B------:R-:W-:Y:S01]  /*8270*/  FMUL R27, R70.reuse, R27 ;  /* 0x0000001b461b7220 */ /* 0x040fe20000400000 */
[--C-:B------:R-:W-:Y:S02]  /*8280*/  HADD2.F32 R99, -RZ, R100.reuse.H0_H0 ;  /* 0x20000064ff637230 */ /* 0x100fe40000004100 */
[C---:B------:R-:W-:Y:S01]  /*8290*/  FMUL R26, R70.reuse, R30 ;  /* 0x0000001e461a7220 */ /* 0x040fe20000400000 */
[----:B------:R-:W-:Y:S02]  /*82a0*/  HADD2.F32 R100, -RZ, R100.H1_H1 ;  /* 0x30000064ff647230 */ /* 0x000fe40000004100 */
[C---:B------:R-:W-:Y:S01]  /*82b0*/  FFMA R27, R73.reuse, R96, R27 ;  /* 0x00000060491b7223 */ /* 0x040fe2000000001b */
[C---:B------:R-:W-:Y:S01]  /*82c0*/  FFMA R24, R73.reuse, R97, R24 ;  /* 0x0000006149187223 */ /* 0x040fe20000000018 */
[C---:B------:R-:W-:Y:S01]  /*82d0*/  FFMA R25, R73.reuse, R98, R25 ;  /* 0x0000006249197223 */ /* 0x040fe20000000019 */
[----:B------:R-:W-:Y:S01]  /*82e0*/  F2FP.F16.E4M3.UNPACK_B R130, R154 ;  /* 0x0000009aff82723e */ /* 0x000fe200020006ff */
[----:B------:R-:W-:Y:S01]  /*82f0*/  FFMA R26, R73, R99, R26 ;  /* 0x00000063491a7223 */ /* 0x000fe2000000001a */
[----:B------:R-:W-:Y:S01]  /*8300*/  F2FP.SATFINITE.E4M3.F32.PACK_AB_MERGE_C R181, R27, R22, RZ ;  /* 0x000000161bb5723e */ /* 0x000fe200048070ff */
[C---:B------:R-:W-:Y:S01]  /*8310*/  FMUL R31, R70.reuse, R31 ;  /* 0x0000001f461f7220 */ /* 0x040fe20000400000 */
[--C-:B------:R-:W-:Y:S02]  /*8320*/  HADD2.F32 R103, -RZ, R104.reuse.H0_H0 ;  /* 0x20000068ff677230 */ /* 0x100fe40000004100 */
[C---:B------:R-:W-:Y:S01]  /*8330*/  FMUL R30, R70.reuse, R34 ;  /* 0x00000022461e7220 */ /* 0x040fe20000400000 */
[----:B------:R-:W-:Y:S01]  /*8340*/  HADD2.F32 R104, -RZ, R104.H1_H1 ;  /* 0x30000068ff687230 */ /* 0x000fe20000004100 */
[----:B------:R-:W-:Y:S01]  /*8350*/  F2FP.SATFINITE.E4M3.F32.PACK_AB_MERGE_C R181, R21, R20, R181 ;  /* 0x0000001415b5723e */ /* 0x000fe200048070b5 */
[C---:B------:R-:W-:Y:S01]  /*8360*/  FFMA R31, R73.reuse, R100, R31 ;  /* 0x00000064491f7223 */ /* 0x040fe2000000001f */
[C---:B------:R-:W-:Y:S01]  /*8370*/  FFMA R28, R73.reuse, R101, R28 ;  /* 0x00000065491c7223 */ /* 0x040fe2000000001c */
[C---:B------:R-:W-:Y:S01]  /*8380*/  FFMA R29, R73.reuse, R102, R29 ;  /* 0x00000066491d7223 */ /* 0x040fe2000000001d */
[----:B------:R-:W-:Y:S01]  /*8390*/  F2FP.F16.E4M3.UNPACK_B R132, R154.H1 ;  /* 0x0000009aff84723e */ /* 0x000fe200030006ff */
[----:B------:R-:W-:Y:S01]  /*83a0*/  FFMA R30, R73, R103, R30 ;  /* 0x00000067491e7223 */ /* 0x000fe2000000001e */
[----:B------:R-:W-:Y:S01]  /*83b0*/  F2FP.SATFINITE.E4M3.F32.PACK_AB_MERGE_C R182, R31, R26, RZ ;  /* 0x0000001a1fb6723e */ /* 0x000fe200048070ff */
[----:B------:R-:W-:Y:S02]  /*83c0*/  HADD2.F32 R129, -RZ, R130.H0_H0 ;  /* 0x20000082ff817230 */ /* 0x000fe40000004100 */
[C---:B------:R-:W-:Y:S01]  /*83d0*/  FMUL R35, R70.reuse, R35 ;  /* 0x0000002346237220 */ /* 0x040fe20000400000 */
[----:B------:R-:W-:Y:S01]  /*83e0*/  HADD2.F32 R107, -RZ, R108.H0_H0 ;  /* 0x2000006cff6b7230 */ /* 0x000fe20000004100 */
[----:B------:R-:W-:Y:S01]  /*83f0*/  F2FP.SATFINITE.E4M3.F32.PACK_AB_MERGE_C R182, R25, R24, R182 ;  /* 0x0000001819b6723e */ /* 0x000fe200048070b6 */
[----:B------:R-:W-:Y:S02]  /*8400*/  HADD2.F32 R130, -RZ, R130.H1_H1 ;  /* 0x30000082ff827230 */ /* 0x000fe40000004100 */
[C---:B------:R-:W-:Y:S01]  /*8410*/  FFMA R35, R73.reuse, R104, R35 ;  /* 0x0000006849237223 */ /* 0x040fe20000000023 */
[C---:B------:R-:W-:Y:S01]  /*8420*/  FFMA R32, R73.reuse, R105, R32 ;  /* 0x0000006949207223 */ /* 0x040fe20000000020 */
[----:B------:R-:W-:Y:S01]  /*8430*/  FFMA R33, R73, R106, R33 ;  /* 0x0000006a49217223 */ /* 0x000fe20000000021 */
[----:B------:R-:W-:Y:S02]  /*8440*/  HADD2.F32 R108, -RZ, R108.H1_H1 ;  /* 0x3000006cff6c7230 */ /* 0x000fe40000004100 */
        /* <DEDUP_REMOVED lines=16> */
[----:B------:R1:W-:Y:S01]  /*8550*/  STS.128 [R179+0x4010], R180 ;  /* 0x004010b4b3007388 */ /* 0x0003e20000000c00 */
[----:B------:R-:W-:Y:S01]  /*8560*/  F2FP.SATFINITE.E4M3.F32.PACK_AB_MERGE_C R188, R33, R32, R188 ;  /* 0x0000002021bc723e */ /* 0x000fe200048070bc */
[C---:B------:R-:W-:Y:S01]  /*8570*/  FFMA R38, R73.reuse, R111, R38 ;  /* 0x0000006f49267223 */ /* 0x040fe20000000026 */
[C---:B------:R-:W-:Y:S01]  /*8580*/  FMUL R43, R70.reuse, R43 ;  /* 0x0000002b462b7220 */ /* 0x040fe20000400000 */
[--C-:B------:R-:W-:Y:S02]  /*8590*/  HADD2.F32 R115, -RZ, R116.reuse.H0_H0 ;  /* 0x20000074ff737230 */ /* 0x100fe40000004100 */
[----:B------:R-:W-:Y:S01]  /*85a0*/  FMUL R42, R70, R46 ;  /* 0x0000002e462a7220 */ /* 0x000fe20000400000 */
[----:B------:R-:W-:Y:S02]  /*85b0*/  HADD2.F32 R116, -RZ, R116.H1_H1 ;  /* 0x30000074ff747230 */ /* 0x000fe40000004100 */
[C---:B------:R-:W-:Y:S01]  /*85c0*/  FFMA R43, R73.reuse, R112, R43 ;  /* 0x00000070492b7223 */ /* 0x040fe2000000002b */
[C---:B------:R-:W-:Y:S01]  /*85d0*/  FFMA R40, R73.reuse, R113, R40 ;  /* 0x0000007149287223 */ /* 0x040fe20000000028 */
[C---:B------:R-:W-:Y:S01]  /*85e0*/  FFMA R41, R73.reuse, R114, R41 ;  /* 0x0000007249297223 */ /* 0x040fe20000000029 */
[----:B------:R-:W-:Y:S01]  /*85f0*/  ISETP.NE.AND P0, PT, R178, RZ, PT ;  /* 0x000000ffb200720c */ /* 0x000fe20003f05270 */
        /* <DEDUP_REMOVED lines=10> */
[C---:B------:R-:W-:Y:S01]  /*86a0*/  FMUL R51, R70.reuse, R51 ;  /* 0x0000003346337220 */ /* 0x040fe20000400000 */
[--C-:B------:R-:W-:Y:S02]  /*86b0*/  HADD2.F32 R123, -RZ, R124.reuse.H0_H0 ;  /* 0x2000007cff7b7230 */ /* 0x100fe40000004100 */
[C---:B------:R-:W-:Y:S01]  /*86c0*/  FFMA R46, R73.reuse, R119, R46 ;  /* 0x00000077492e7223 */ /* 0x040fe2000000002e */
[----:B------:R-:W-:Y:S02]  /*86d0*/  HADD2.F32 R124, -RZ, R124.H1_H1 ;  /* 0x3000007cff7c7230 */ /* 0x000fe40000004100 */
[C---:B------:R-:W-:Y:S01]  /*86e0*/  FMUL R50, R70.reuse, R54 ;  /* 0x0000003646327220 */ /* 0x040fe20000400000 */
[C---:B------:R-:W-:Y:S01]  /*86f0*/  FFMA R51, R73.reuse, R120, R51 ;  /* 0x0000007849337223 */ /* 0x040fe20000000033 */
[C---:B------:R-:W-:Y:S01]  /*8700*/  FMUL R55, R70.reuse, R55 ;  /* 0x0000003746377220 */ /* 0x040fe20000400000 */
[C---:B------:R-:W-:Y:S01]  /*8710*/  FFMA R48, R73.reuse, R121, R48 ;  /* 0x0000007949307223 */ /* 0x040fe20000000030 */
[C---:B------:R-:W-:Y:S01]  /*8720*/  FFMA R49, R73.reuse, R122, R49 ;  /* 0x0000007a49317223 */ /* 0x040fe20000000031 */
        /* <DEDUP_REMOVED lines=20> */
[----:B------:R-:W-:Y:S01]  /*8870*/  FFMA R63, R73, R132, R63 ;  /* 0x00000084493f7223 */ /* 0x000fe2000000003f */
[----:B------:R-:W-:Y:S01]  /*8880*/  FMUL R67, R70, R67 ;  /* 0x0000004346437220 */ /* 0x000fe20000400000 */
[----:B------:R-:W-:Y:S01]  /*8890*/  F2FP.SATFINITE.E4M3.F32.PACK_AB_MERGE_C R190, R47, R42, RZ ;  /* 0x0000002a2fbe723e */ /* 0x000fe200048070ff */
[----:B------:R-:W-:Y:S01]  /*88a0*/  FFMA R60, R73, R133, R60 ;  /* 0x00000085493c7223 */ /* 0x000fe2000000003c */
[----:B------:R-:W-:Y:S01]  /*88b0*/  F2FP.SATFINITE.E4M3.F32.PACK_AB_MERGE_C R191, R51, R46, RZ ;  /* 0x0000002e33bf723e */ /* 0x000fe200048070ff */
[C---:B------:R-:W-:Y:S01]  /*88c0*/  FFMA R61, R73.reuse, R134, R61 ;  /* 0x00000086493d7223 */ /* 0x040fe2000000003d */
[C---:B------:R-:W-:Y:S01]  /*88d0*/  FFMA R62, R73.reuse, R135, R62 ;  /* 0x00000087493e7223 */ /* 0x040fe2000000003e */
[----:B------:R-:W-:Y:S01]  /*88e0*/  FFMA R67, R73, R136, R67 ;  /* 0x0000008849437223 */ /* 0x000fe20000000043 */
[----:B------:R-:W-:Y:S02]  /*88f0*/  F2FP.SATFINITE.E4M3.F32.PACK_AB_MERGE_C R190, R41, R40, R190 ;  /* 0x0000002829be723e */ /* 0x000fe400048070be */
[----:B------:R-:W-:Y:S02]  /*8900*/  F2FP.SATFINITE.E4M3.F32.PACK_AB_MERGE_C R191, R45, R44, R191 ;  /* 0x0000002c2dbf723e */ /* 0x000fe400048070bf */
[----:B------:R-:W-:Y:S02]  /*8910*/  F2FP.SATFINITE.E4M3.F32.PACK_AB_MERGE_C R192, R55, R50, RZ ;  /* 0x0000003237c0723e */ /* 0x000fe400048070ff */
[----:B------:R-:W-:Y:S01]  /*8920*/  F2FP.SATFINITE.E4M3.F32.PACK_AB_MERGE_C R193, R59, R54, RZ ;  /* 0x000000363bc1723e */ /* 0x000fe200048070ff */
[----:B------:R1:W-:Y:S01]  /*8930*/  STS.128 [R185+0x4020], R188 ;  /* 0x004020bcb9007388 */ /* 0x0003e20000000c00 */
[----:B------:R-:W-:Y:S02]  /*8940*/  F2FP.SATFINITE.E4M3.F32.PACK_AB_MERGE_C R194, R63, R58, RZ ;  /* 0x0000003a3fc2723e */ /* 0x000fe400048070ff */
[----:B------:R-:W-:Y:S02]  /*8950*/  F2FP.SATFINITE.E4M3.F32.PACK_AB_MERGE_C R195, R67, R62, RZ ;  /* 0x0000003e43c3723e */ /* 0x000fe400048070ff */
[----:B------:R-:W-:Y:S02]  /*8960*/  F2FP.SATFINITE.E4M3.F32.PACK_AB_MERGE_C R192, R49, R48, R192 ;  /* 0x0000003031c0723e */ /* 0x000fe400048070c0 */
[----:B------:R-:W-:Y:S02]  /*8970*/  F2FP.SATFINITE.E4M3.F32.PACK_AB_MERGE_C R193, R53, R52, R193 ;  /* 0x0000003435c1723e */ /* 0x000fe400048070c1 */
[----:B------:R-:W-:Y:S02]  /*8980*/  F2FP.SATFINITE.E4M3.F32.PACK_AB_MERGE_C R194, R57, R56, R194 ;  /* 0x0000003839c2723e */ /* 0x000fe400048070c2 */
[----:B------:R-:W-:Y:S02]  /*8990*/  F2FP.SATFINITE.E4M3.F32.PACK_AB_MERGE_C R195, R61, R60, R195 ;  /* 0x0000003c3dc3723e */ /* 0x000fe400048070c3 */
[----:B------:R-:W-:Y:S02]  /*89a0*/  LEA R197, R166, UR44, 0x3 ;  /* 0x0000002ca6c57c11 */ /* 0x000fe4000f8e18ff */
[----:B------:R-:W-:Y:S01]  /*89b0*/  @P6 SHF.L.U32 R202, R165, 0x1f, RZ ;  /* 0x0000001fa5ca6819 */ /* 0x000fe200000006ff */
[----:B------:R1:W-:Y:S01]  /*89c0*/  STS.128 [R184+0x4010], R192 ;  /* 0x004010c0b8007388 */ /* 0x0003e20000000c00 */
[----:B------:R-:W-:Y:S01]  /*89d0*/  @!PT LDS RZ, [RZ] ;  /* 0x00000000fffff984 */ /* 0x000fe20000000800 */
[----:B------:R-:W-:Y:S01]  /*89e0*/  @!PT LDS RZ, [RZ] ;  /* 0x00000000fffff984 */ /* 0x000fe20000000800 */
[----:B------:R-:W-:Y:S01]  /*89f0*/  @!PT LDS RZ, [RZ] ;  /* 0x00000000fffff984 */ /* 0x000fe20000000800 */
[----:B------:R-:W-:Y:S01]  /*8a00*/  @!PT LDS RZ, [RZ] ;  /* 0x00000000fffff984 */ /* 0x000fe20000000800 */
[----:B------:R2:W-:Y:S07]  /*8a10*/  MEMBAR.ALL.CTA ;  /* 0x0000000000007992 */ /* 0x0005ee0000008000 */
[----:B--2---:R-:W2:Y:S02]  /*8a20*/  FENCE.VIEW.ASYNC.S ;  /* 0x00000000000073c6 */ /* 0x004ea40000000000 */
[----:B--2---:R-:W-:Y:S06]  /*8a30*/  BAR.SYNC.DEFER_BLOCKING 0x1, 0x80 ;  /* 0x0042000000007b1d */ /* 0x004fec0000010000 */
[----:B------:R-:W-:Y:S05]  /*8a40*/  @P0 BRA `(.L_x_143) ;  /* 0x0000000000280947 */ /* 0x000fea0003800000 */
[----:B------:R-:W2:Y:S01]  /*8a50*/  LDCU.64 UR6, c[0x0][0x348] ;  /* 0x00006900ff0677ac */ /* 0x000ea20008000a00 */
[----:B------:R-:W-:Y:S01]  /*8a60*/  UIADD3 UR4, UPT, UPT, UR44, 0x4400, URZ ;  /* 0x000044002c047890 */ /* 0x000fe2000fffe0ff */
[----:B------:R-:W-:Y:S05]  /*8a70*/  UMOV UR51, UR36 ;  /* 0x0000002400337c82 */ /* 0x000fea0008000000 */
[----:B------:R-:W-:Y:S04]  /*8a80*/  MOV R177, UR4 ;  /* 0x0000000400b17c02 */ /* 0x000fe80008000f00 */
[----:B------:R-:W-:Y:S01]  /*8a90*/  R2UR UR48, R177 ;  /* 0x00000000b13072ca */ /* 0x000fe200000e0000 */
[----:B--2---:R-:W-:Y:S04]  /*8aa0*/  UIADD3 UR4, UP0, UPT, UR6, 0x680, URZ ;  /* 0x0000068006047890 */ /* 0x004fe8000ff1e0ff */
[----:B------:R-:W-:Y:S09]  /*8ab0*/  UIADD3.X UR5, UPT, UPT, URZ, UR7, URZ, UP0, !UPT ;  /* 0x00000007ff057290 */ /* 0x000ff200087fe4ff */
[----:B------:R2:W-:Y:S01]  /*8ac0*/  UTMASTG.3D [UR48], [UR4] ;  /* 0x00000030040073b5 */ /* 0x0005e20008010000 */
[----:B------:R0:W-:Y:S01]  /*8ad0*/  UTMACMDFLUSH ;  /* 0x00000000000079b7 */ /* 0x0001e20000000000 */
[----:B--2---:R-:W-:Y:S04]  /*8ae0*/  DEPBAR.LE SB0, 0x1 ;  /* 0x000080400000791a */ /* 0x004fe80000000000 */
.L_x_143:
[----:B------:R-:W-:Y:S05]  /*8af0*/  BSYNC.RECONVERGENT B0 ;  /* 0x0000000000007941 */ /* 0x000fea0003800200 */
.L_x_142:
[----:B------:R-:W-:Y:S06]  /*8b00*/  BAR.SYNC.DEFER_BLOCKING 0x1, 0x80 ;  /* 0x0042000000007b1d */ /* 0x000fec0000010000 */
[----:B------:R-:W2:Y:S01]  /*8b10*/  @P6 SYNCS.PHASECHK.TRANS64.TRYWAIT P0, [R197+URZ+0x200], R202 ;  /* 0x000200cac50065a7 */ /* 0x000ea200080011ff */
[----:B------:R-:W-:Y:S01]  /*8b20*/  BSSY B1, `(.L_x_144) ;  /* 0x0000023000017945 */ /* 0x000fe20003800000 */
[----:B--2---:R-:W-:Y:S03]  /*8b30*/  @P6 SEL R186, RZ, 0x1, !P0 ;  /* 0x00000001ffba6807 */ /* 0x004fe60004000000 */
[----:B------:R-:W-:Y:S05]  /*8b40*/  @!P6 BRA `(.L_x_145) ;  /* 0x000000000080e947 */ /* 0x000fea0003800000 */
[----:B------:R-:W-:Y:S01]  /*8b50*/  ISETP.NE.AND P1, PT, R187, RZ, PT ;  /* 0x000000ffbb00720c */ /* 0x000fe20003f25270 */
[----:B------:R-:W2:Y:S01]  /*8b60*/  S2R R0, SR_CgaCtaId ;  /* 0x0000000000007919 */ /* 0x000ea20000008800 */
[----:B------:R-:W-:Y:S01]  /*8b70*/  ISETP.NE.AND P0, PT, R186, RZ, PT ;  /* 0x000000ffba00720c */ /* 0x000fe20003f05270 */
[----:B------:R-:W-:Y:S10]  /*8b80*/  BSSY B0, `(.L_x_146) ;  /* 0x0000009000007945 */ /* 0x000ff40003800000 */
[----:B------:R-:W-:Y:S04]  /*8b90*/  @P1 IMAD R3, R166, 0x2000, R171 ;  /* 0x00002000a6031824 */ /* 0x000fe800078e02ab */
[C---:B------:R-:W-:Y:S01]  /*8ba0*/  @P1 IMAD.IADD R5, R3.reuse, 0x1, R196 ;  /* 0x0000000103051824 */ /* 0x040fe200078e02c4 */
[----:B------:R-:W-:Y:S03]  /*8bb0*/  @P1 IADD3 R200, PT, PT, R3, R200, RZ ;  /* 0x000000c803c81210 */ /* 0x000fe60007ffe0ff */
[----:B------:R-:W-:Y:S01]  /*8bc0*/  @P1 IMAD.IADD R198, R198, 0x1, R5 ;  /* 0x00000001c6c61824 */ /* 0x000fe200078e0205 */
[----:B------:R-:W-:Y:S06]  /*8bd0*/  @P0 BRA `(.L_x_147) ;  /* 0x00000000000c0947 */ /* 0x000fec0003800000 */
[----:B------:R-:W-:Y:S04]  /*8be0*/  SHF.L.U32 R2, R165, 0x1f, RZ ;  /* 0x0000001fa5027819 */ /* 0x000fe800000006ff */
[----:B------:R-:W3:Y:S02]  /*8bf0*/  SYNCS.PHASECHK.TRANS64.TRYWAIT P0, [R197+URZ+0x200], R2 ;  /* 0x00020002c50075a7 */ /* 0x000ee400080011ff */
[----:B---3--:R-:W-:Y:S05]  /*8c00*/  @!P0 BRA `(.L_x_148) ;  /* 0x0000002800a88947 */ /* 0x008fea0003800000 */
.L_x_147:
[----:B------:R-:W-:Y:S05]  /*8c10*/  BSYNC B0 ;  /* 0x0000000000007941 */ /* 0x000fea0003800000 */
.L_x_146:
[----:B------:R-:W-:Y:S01]  /*8c20*/  ISETP.NE.AND P0, PT, R187, RZ, PT ;  /* 0x000000ffbb00720c */ /* 0x000fe20003f05270 */
[----:B---3--:R-:W-:Y:S02]  /*8c30*/  VIADD R197, R197, 0x210 ;  /* 0x00000210c5c57836 */ /* 0x008fe40000000000 */
[----:B------:R-:W-:Y:S03]  /*8c40*/  VIADD R166, R166, 0x1 ;  /* 0x00000001a6a67836 */ /* 0x000fe60000000000 */
[----:B--2---:R-:W-:Y:S07]  /*8c50*/  PRMT R0, R0, 0x654, R197 ;  /* 0x0000065400007816 */ /* 0x004fee00000000c5 */
[----:B------:R2:W3:Y:S04]  /*8c60*/  @P0 LDS.128 R140, [R3] ;  /* 0x00000000038c0984 */ /* 0x0004e80000000c00 */
[----:B------:R2:W4:Y:S04]  /*8c70*/  @P0 LDS.128 R144, [R5+0x10] ;  /* 0x0000100005900984 */ /* 0x0005280000000c00 */
        /* <DEDUP_REMOVED lines=12> */
[----:B--234-:R-:W-:Y:S02]  /*8d40*/  LOP3.LUT R165, R165, R0, RZ, 0x3c, !PT ;  /* 0x00000000a5a57212 */ /* 0x01cfe400078e3cff */
.L_x_145:
[----:B------:R-:W-:Y:S05]  /*8d50*/  BSYNC B1 ;  /* 0x0000000000017941 */ /* 0x000fea0003800000 */
.L_x_144:
[----:B------:R-:W-:Y:S05]  /*8d60*/  VIADD R0, R71, 0x40 ;  /* 0x0000004047007836 */ /* 0x000fea0000000000 */
[----:B------:R-:W-:Y:S04]  /*8d70*/  SHF.R.U32.HI R0, RZ, 0x15, R0 ;  /* 0x00000015ff007819 */ /* 0x000fe80000011600 */
[----:B------:R-:W-:Y:S11]  /*8d80*/  LOP3.LUT P0, RZ, R0, 0x3, R159, 0x48, !PT ;  /* 0x0000000300ff7812 */ /* 0x000ff6000780489f */
[----:B------:R-:W-:Y:S02]  /*8d90*/  @!UPT UIADD3 URZ, UPT, UPT, URZ, URZ, URZ ;  /* 0x000000fffffff290 */ /* 0x000fe4000fffe0ff */
        /* <DEDUP_REMOVED lines=8> */
[----:B------:R-:W5:Y:S01]  /*8e20*/  LDCU.64 UR4, c[0x4][0x10] ;  /* 0x01000200ff0477ac */ /* 0x000f620008000a00 */
[----:B--2---:R-:W-:Y:S01]  /*8e30*/  MOV R5, UR9 ;  /* 0x0000000900057c02 */ /* 0x004fe20008000f00 */
[----:B------:R-:W-:Y:S01]  /*8e40*/  IMAD.U32 R4, RZ, RZ, UR8 ;  /* 0x00000008ff047e24 */ /* 0x000fe2000f8e00ff */
[----:B---3--:R-:W-:Y:S01]  /*8e50*/  MOV R7, UR7 ;  /* 0x0000000700077c02 */ /* 0x008fe20008000f00 */
[----:B------:R-:W-:Y:S01]  /*8e60*/  IMAD.U32 R6, RZ, RZ, UR6 ;  /* 0x00000006ff067e24 */ /* 0x000fe2000f8e00ff */
[----:B-----5:R-:W-:Y:S01]  /*8e70*/  MOV R11, UR5 ;  /* 0x00000005000b7c02 */ /* 0x020fe20008000f00 */
[----:B------:R-:W-:Y:S02]  /*8e80*/  IMAD.U32 R10, RZ, RZ, UR4 ;  /* 0x00000004ff0a7e24 */ /* 0x000fe4000f8e00ff */
[----:B------:R-:W-:Y:S07]  /*8e90*/  LEPC R20, `(.L_x_149) ;  /* 0x000000001014794e */ /* 0x000fee0000000000 */
[----:B-1--4-:R-:W-:Y:S05]  /*8ea0*/  CALL.ABS.NOINC R2 ;  /* 0x0000000002007343 */ /* 0x012fea0003c00000 */
.L_x_149:
[----:B------:R-:W-:Y:S01]  /*8eb0*/  ISETP.NE.AND P0, PT, R178, RZ, PT ;  /* 0x000000ffb200720c */ /* 0x000fe20003f05270 */
[----:B------:R-:W-:Y:S05]  /*8ec0*/  WARPSYNC.ALL ;  /* 0x0000000000007948 */ /* 0x000fea0003800000 */
[----:B------:R-:W-:Y:S01]  /*8ed0*/  R2UR UR4, R71 ;  /* 0x00000000470472ca */ /* 0x000fe200000e0000 */
[----:B------:R-:W-:Y:S01]  /*8ee0*/  BSSY.RECONVERGENT B0, `(.L_x_150) ;  /* 0x000011d000007945 */ /* 0x000fe20003800200 */
[----:B------:R-:W-:Y:S02]  /*8ef0*/  F2FP.F16.E4M3.UNPACK_B R11, R141 ;  /* 0x0000008dff0b723e */ /* 0x000fe400020006ff */
[----:B------:R-:W-:Y:S02]  /*8f00*/  F2FP.F16.E4M3.UNPACK_B R10, R142 ;  /* 0x0000008eff0a723e */ /* 0x000fe400020006ff */
[----:B------:R-:W-:Y:S01]  /*8f10*/  F2FP.F16.E4M3.UNPACK_B R9, R143 ;  /* 0x0000008fff09723e */ /* 0x000fe200020006ff */
[--C-:B------:R-:W-:Y:S01]  /*8f20*/  HADD2.F32 R74, -RZ, R11.reuse.H0_H0 ;  /* 0x2000000bff4a7230 */ /* 0x100fe20000004100 */
[----:B------:R-:W-:Y:S01]  /*8f30*/  F2FP.F16.E4M3.UNPACK_B R8, R144 ;  /* 0x00000090ff08723e */ /* 0x000fe200020006ff */
[----:B------:R-:W-:Y:S01]  /*8f40*/  HADD2.F32 R76, -RZ, R11.H1_H1 ;  /* 0x3000000bff4c7230 */ /* 0x000fe20000004100 */
[----:B------:R-:W-:Y:S01]  /*8f50*/  F2FP.F16.E4M3.UNPACK_B R7, R145 ;  /* 0x00000091ff07723e */ /* 0x000fe200020006ff */
[--C-:B------:R-:W-:Y:S01]  /*8f60*/  HADD2.F32 R77, -RZ, R10.reuse.H0_H0 ;  /* 0x2000000aff4d7230 */ /* 0x100fe20000004100 */
[----:B------:R-:W-:Y:S01]  /*8f70*/  F2FP.F16.E4M3.UNPACK_B R6, R146 ;  /* 0x00000092ff06723e */ /* 0x000fe200020006ff */
[----:B------:R-:W-:Y:S01]  /*8f80*/  HADD2.F32 R80, -RZ, R10.H1_H1 ;  /* 0x3000000aff507230 */ /* 0x000fe20000004100 */
[----:B------:R-:W-:Y:S01]  /*8f90*/  F2FP.F16.E4M3.UNPACK_B R5, R147 ;  /* 0x00000093ff05723e */ /* 0x000fe200020006ff */
[--C-:B------:R-:W-:Y:S01]  /*8fa0*/  HADD2.F32 R81, -RZ, R9.reuse.H0_H0 ;  /* 0x20000009ff517230 */ /* 0x100fe20000004100 */
[----:B-1----:R-:W-:Y:S01]  /*8fb0*/  F2FP.F16.E4M3.UNPACK_B R4, R148 ;  /* 0x00000094ff04723e */ /* 0x002fe200020006ff */
[----:B------:R-:W-:Y:S01]  /*8fc0*/  HADD2.F32 R83, -RZ, R9.H1_H1 ;  /* 0x30000009ff537230 */ /* 0x000fe20000004100 */
[-C--:B------:R-:W-:Y:S01]  /*8fd0*/  F2FP.F16.E4M3.UNPACK_B R2, R140.reuse ;  /* 0x0000008cff02723e */ /* 0x080fe200020006ff */
[--C-:B------:R-:W-:Y:S01]  /*8fe0*/  HADD2.F32 R86, -RZ, R8.reuse.H0_H0 ;  /* 0x20000008ff567230 */ /* 0x100fe20000004100 */
[----:B------:R-:W-:Y:S01]  /*8ff0*/  F2FP.F16.E4M3.UNPACK_B R140, R140.H1 ;  /* 0x0000008cff8c723e */ /* 0x000fe200030006ff */
[----:B------:R-:W-:Y:S01]  /*9000*/  HADD2.F32 R87, -RZ, R8.H1_H1 ;  /* 0x30000008ff577230 */ /* 0x000fe20000004100 */
[----:B------:R-:W-:Y:S01]  /*9010*/  F2FP.F16.E4M3.UNPACK_B R141, R141.H1 ;  /* 0x0000008dff8d723e */ /* 0x000fe200030006ff */
[--C-:B------:R-:W-:Y:S01]  /*9020*/  HADD2.F32 R90, -RZ, R7.reuse.H0_H0 ;  /* 0x20000007ff5a7230 */ /* 0x100fe20000004100 */
[----:B------:R-:W-:Y:S01]  /*9030*/  F2FP.F16.E4M3.UNPACK_B R142, R142.H1 ;  /* 0x0000008eff8e723e */ /* 0x000fe200030006ff */
[----:B------:R-:W-:Y:S01]  /*9040*/  HADD2.F32 R91, -RZ, R7.H1_H1 ;  /* 0x30000007ff5b7230 */ /* 0x000fe20000004100 */
[----:B------:R-:W-:Y:S01]  /*9050*/  F2FP.F16.E4M3.UNPACK_B R143, R143.H1 ;  /* 0x0000008fff8f723e */ /* 0x000fe200030006ff */
[--C-:B------:R-:W-:Y:S01]  /*9060*/  HADD2.F32 R94, -RZ, R6.reuse.H0_H0 ;  /* 0x20000006ff5e7230 */ /* 0x100fe20000004100 */
[----:B------:R-:W-:Y:S01]  /*9070*/  IADD3 R161, PT, PT, R161, 0x270, RZ ;  /* 0x00000270a1a17810 */ /* 0x000fe20007ffe0ff */
[----:B------:R-:W-:Y:S01]  /*9080*/  HADD2.F32 R95, -RZ, R6.H1_H1 ;  /* 0x30000006ff5f7230 */ /* 0x000fe20000004100 */
[----:B------:R-:W-:Y:S01]  /*9090*/  F2FP.F16.E4M3.UNPACK_B R107, R149 ;  /* 0x00000095ff6b723e */ /* 0x000fe200020006ff */
[--C-:B------:R-:W-:Y:S01]  /*90a0*/  HADD2.F32 R98, -RZ, R5.reuse.H0_H0 ;  /* 0x20000005ff627230 */ /* 0x100fe20000004100 */
[----:B------:R-:W-:Y:S01]  /*90b0*/  LOP3.LUT R161, R161, 0xfefffff8, RZ, 0xc0, !PT ;  /* 0xfefffff8a1a17812 */ /* 0x000fe200078ec0ff */
[----:B------:R-:W-:Y:S01]  /*90c0*/  HADD2.F32 R99, -RZ, R5.H1_H1 ;  /* 0x30000005ff637230 */ /* 0x000fe20000004100 */
[----:B------:R-:W-:Y:S01]  /*90d0*/  F2FP.F16.E4M3.UNPACK_B R111, R150 ;  /* 0x00000096ff6f723e */ /* 0x000fe200020006ff */
[--C-:B------:R-:W-:Y:S01]  /*90e0*/  HADD2.F32 R102, -RZ, R4.reuse.H0_H0 ;  /* 0x20000004ff667230 */ /* 0x100fe20000004100 */
[----:B------:R-:W-:Y:S01]  /*90f0*/  F2FP.F16.E4M3.UNPACK_B R115, R151 ;  /* 0x00000097ff73723e */ /* 0x000fe200020006ff */
[----:B------:R-:W-:Y:S01]  /*9100*/  HADD2.F32 R103, -RZ, R4.H1_H1 ;  /* 0x30000004ff677230 */ /* 0x000fe20000004100 */
[----:B------:R-:W-:Y:S01]  /*9110*/  F2FP.F16.E4M3.UNPACK_B R119, R152 ;  /* 0x00000098ff77723e */ /* 0x000fe200020006ff */
[----:B------:R-:W1:Y:S01]  /*9120*/  LDTM.x64 R4, tmem[UR4+0x40] ;  /* 0x00004004000479ee */ /* 0x000e620008340000 */
[--C-:B------:R-:W-:Y:S01]  /*9130*/  HADD2.F32 R0, -RZ, R2.reuse.H0_H0 ;  /* 0x20000002ff007230 */ /* 0x100fe20000004100 */
[----:B------:R-:W-:Y:S01]  /*9140*/  NOP ;  /* 0x0000000000007918 */ /* 0x000fe20000000000 */
[----:B-1----:R1:W-:Y:S01]  /*9150*/  SYNCS.ARRIVE.TRANS64.RED.A1T0 RZ, [R161+URZ], RZ ;  /* 0x000000ffa1ff79a7 */ /* 0x0023e200081004ff */
[----:B------:R-:W-:Y:S01]  /*9160*/  HADD2.F32 R2, -RZ, R2.H1_H1 ;  /* 0x30000002ff027230 */ /* 0x000fe20000004100 */
[----:B------:R-:W-:Y:S01]  /*9170*/  F2FP.F16.E4M3.UNPACK_B R123, R153 ;  /* 0x00000099ff7b723e */ /* 0x000fe200020006ff */
[----:B------:R-:W-:Y:S01]  /*9180*/  HADD2.F32 R78, -RZ, R141.H1_H1 ;  /* 0x3000008dff4e7230 */ /* 0x000fe20000004100 */
[----:B------:R-:W-:Y:S01]  /*9190*/  F2FP.F16.E4M3.UNPACK_B R127, R154 ;  /* 0x0000009aff7f723e */ /* 0x000fe200020006ff */
[--C-:B------:R-:W-:Y:S01]  /*91a0*/  HADD2.F32 R106, -RZ, R107.reuse.H0_H0 ;  /* 0x2000006bff6a7230 */ /* 0x100fe20000004100 */
[----:B------:R-:W-:Y:S01]  /*91b0*/  F2FP.F16.E4M3.UNPACK_B R130, R155 ;  /* 0x0000009bff82723e */ /* 0x000fe200020006ff */
[----:B------:R-:W-:Y:S01]  /*91c0*/  HADD2.F32 R107, -RZ, R107.H1_H1 ;  /* 0x3000006bff6b7230 */ /* 0x000fe20000004100 */
[----:B------:R-:W-:Y:S01]  /*91d0*/  F2FP.F16.E4M3.UNPACK_B R144, R144.H1 ;  /* 0x00000090ff90723e */ /* 0x000fe200030006ff */
        /* <DEDUP_REMOVED lines=12> */
[C---:B------:R-:W-:Y:S01]  /*92a0*/  FMUL R4, R70.reuse, R4 ;  /* 0x0000000446047220 */ /* 0x040fe20000400000 */
[C---:B------:R-:W-:Y:S01]  /*92b0*/  FMUL R5, R70.reuse, R5 ;  /* 0x0000000546057220 */ /* 0x040fe20000400000 */
[--C-:B------:R-:W-:Y:S02]  /*92c0*/  HADD2.F32 R3, -RZ, R140.reuse.H0_H0 ;  /* 0x2000008cff037230 */ /* 0x100fe40000004100 */
        /* <DEDUP_REMOVED lines=9> */
[----:B------:R-:W-:Y:S02]  /*9360*/  HADD2.F32 R122, -RZ, R123.H0_H0 ;  /* 0x2000007bff7a7230 */ /* 0x000fe40000004100 */
[C---:B------:R-:W-:Y:S01]  /*9370*/  FMUL R6, R70.reuse, R6 ;  /* 0x0000000646067220 */ /* 0x040fe20000400000 */
[----:B------:R-:W-:Y:S02]  /*9380*/  HADD2.F32 R72, -RZ, R140.H1_H1 ;  /* 0x3000008cff487230 */ /* 0x000fe40000004100 */
[C---:B------:R-:W-:Y:S01]  /*9390*/  FMUL R7, R70.reuse, R7 ;  /* 0x0000000746077220 */ /* 0x040fe20000400000 */
[----:B------:R-:W-:Y:S02]  /*93a0*/  HADD2.F32 R75, -RZ, R141.H0_H0 ;  /* 0x2000008dff4b7230 */ /* 0x000fe40000004100 */
[C---:B------:R-:W-:Y:S01]  /*93b0*/  FFMA R6, R73.reuse, R3, R6 ;  /* 0x0000000349067223 */ /* 0x040fe20000000006 */
[----:B------:R-:W-:Y:S02]  /*93c0*/  HADD2.F32 R123, -RZ, R123.H1_H1 ;  /* 0x3000007bff7b7230 */ /* 0x000fe40000004100 */
[C---:B------:R-:W-:Y:S01]  /*93d0*/  FFMA R7, R73.reuse, R72, R7 ;  /* 0x0000004849077223 */ /* 0x040fe20000000007 */
[C---:B------:R-:W-:Y:S01]  /*93e0*/  FFMA R8, R73.reuse, R74, R8 ;  /* 0x0000004a49087223 */ /* 0x040fe20000000008 */
[----:B------:R-:W-:Y:S01]  /*93f0*/  FFMA R9, R73, R76, R9 ;  /* 0x0000004c49097223 */ /* 0x000fe20000000009 */
[--C-:B------:R-:W-:Y:S02]  /*9400*/  HADD2.F32 R126, -RZ, R127.reuse.H0_H0 ;  /* 0x2000007fff7e7230 */ /* 0x100fe40000004100 */
[C---:B------:R-:W-:Y:S01]  /*9410*/  FMUL R10, R70.reuse, R10 ;  /* 0x0000000a460a7220 */ /* 0x040fe20000400000 */
[----:B------:R-:W-:Y:S01]  /*9420*/  F2FP.SATFINITE.E4M3.F32.PACK_AB_MERGE_C R76, R7, R6, RZ ;  /* 0x00000006074c723e */ /* 0x000fe200048070ff */
[C---:B------:R-:W-:Y:S01]  /*9430*/  FMUL R7, R70.reuse, R20 ;  /* 0x0000001446077220 */ /* 0x040fe20000400000 */
[----:B------:R-:W-:Y:S02]  /*9440*/  HADD2.F32 R127, -RZ, R127.H1_H1 ;  /* 0x3000007fff7f7230 */ /* 0x000fe40000004100 */
[C---:B------:R-:W-:Y:S01]  /*9450*/  FFMA R10, R73.reuse, R75, R10 ;  /* 0x0000004b490a7223 */ /* 0x040fe2000000000a */
[----:B------:R-:W-:Y:S02]  /*9460*/  HADD2.F32 R72, -RZ, R130.H0_H0 ;  /* 0x20000082ff487230 */ /* 0x000fe40000004100 */
[C---:B------:R-:W-:Y:S01]  /*9470*/  FMUL R11, R70.reuse, R11 ;  /* 0x0000000b460b7220 */ /* 0x040fe20000400000 */
[--C-:B------:R-:W-:Y:S02]  /*9480*/  HADD2.F32 R79, -RZ, R142.reuse.H0_H0 ;  /* 0x2000008eff4f7230 */ /* 0x100fe40000004100 */
[C---:B------:R-:W-:Y:S01]  /*9490*/  FMUL R14, R70.reuse, R14 ;  /* 0x0000000e460e7220 */ /* 0x040fe20000400000 */
[----:B------:R-:W-:Y:S02]  /*94a0*/  HADD2.F32 R82, -RZ, R142.H1_H1 ;  /* 0x3000008eff527230 */ /* 0x000fe40000004100 */
[C---:B------:R-:W-:Y:S01]  /*94b0*/  FFMA R11, R73.reuse, R78, R11 ;  /* 0x0000004e490b7223 */ /* 0x040fe2000000000b */
[C---:B------:R-:W-:Y:S01]  /*94c0*/  FFMA R12, R73.reuse, R77, R12 ;  /* 0x0000004d490c7223 */ /* 0x040fe2000000000c */
[C---:B------:R-:W-:Y:S01]  /*94d0*/  FFMA R13, R73.reuse, R80, R13 ;  /* 0x00000050490d7223 */ /* 0x040fe2000000000d */
[----:B------:R-:W-:Y:S01]  /*94e0*/  FFMA R14, R73, R79, R14 ;  /* 0x0000004f490e7223 */ /* 0x000fe2000000000e */
[----:B------:R-:W-:Y:S01]  /*94f0*/  HADD2.F32 R75, -RZ, R130.H1_H1 ;  /* 0x30000082ff4b7230 */ /* 0x000fe20000004100 */
[----:B------:R-:W-:Y:S01]  /*9500*/  F2FP.SATFINITE.E4M3.F32.PACK_AB_MERGE_C R78, R11, R10, RZ ;  /* 0x0000000a0b4e723e */ /* 0x000fe200048070ff */
[C---:B------:R-:W-:Y:S01]  /*9510*/  FMUL R10, R70.reuse, R21 ;  /* 0x00000015460a7220 */ /* 0x040fe20000400000 */
[C---:B------:R-:W-:Y:S01]  /*9520*/  FMUL R21, R70.reuse, R28 ;  /* 0x0000001c46157220 */ /* 0x040fe20000400000 */
        /* <DEDUP_REMOVED lines=8> */
[C---:B------:R-:W-:Y:S01]  /*95b0*/  FMUL R18, R70.reuse, R25 ;  /* 0x0000001946127220 */ /* 0x040fe20000400000 */
[----:B------:R-:W-:Y:S01]  /*95c0*/  F2FP.SATFINITE.E4M3.F32.PACK_AB_MERGE_C R14, R15, R14, RZ ;  /* 0x0000000e0f0e723e */ /* 0x000fe200048070ff */
        /* <DEDUP_REMOVED lines=8> */
[C---:B------:R-:W-:Y:S01]  /*9650*/  FFMA R11, R73.reuse, R88, R11 ;  /* 0x00000058490b7223 */ /* 0x040fe2000000000b */
[----:B------:R-:W-:Y:S01]  /*9660*/  FMUL R22, R70, R29 ;  /* 0x0000001d46167220 */ /* 0x000fe20000400000 */
        /* <DEDUP_REMOVED lines=13> */
[----:B------:R-:W-:Y:S01]  /*9740*/  FMUL R20, R70, R27 ;  /* 0x0000001b46147220 */ /* 0x000fe20000400000 */
[--C-:B------:R-:W-:Y:S01]  /*9750*/  HADD2.F32 R96, -RZ, R146.reuse.H0_H0 ;  /* 0x20000092ff607230 */ /* 0x100fe20000004100 */
[----:B------:R-:W-:Y:S01]  /*9760*/  F2FP.SATFINITE.E4M3.F32.PACK_AB_MERGE_C R16, R10, R7, R16 ;  /* 0x000000070a10723e */ /* 0x000fe20004807010 */
[----:B------:R-:W-:Y:S02]  /*9770*/  HADD2.F32 R97, -RZ, R146.H1_H1 ;  /* 0x30000092ff617230 */ /* 0x000fe40000004100 */
[C---:B------:R-:W-:Y:S01]  /*9780*/  FFMA R20, R73.reuse, R93, R20 ;  /* 0x0000005d49147223 */ /* 0x040fe20000000014 */
[C---:B------:R-:W-:Y:S01]  /*9790*/  FFMA R21, R73.reuse, R94, R21 ;  /* 0x0000005e49157223 */ /* 0x040fe20000000015 */
[C---:B------:R-:W-:Y:S01]  /*97a0*/  FFMA R22, R73.reuse, R95, R22 ;  /* 0x0000005f49167223 */ /* 0x040fe20000000016 */
[C---:B------:R-:W-:Y:S01]  /*97b0*/  FMUL R23, R70.reuse, R30 ;  /* 0x0000001e46177220 */ /* 0x040fe20000400000 */
[----:B------:R-:W-:Y:S01]  /*97c0*/  FMUL R30, R70, R37 ;  /* 0x00000025461e7220 */ /* 0x000fe20000400000 */
[----:B------:R-:W-:Y:S01]  /*97d0*/  F2FP.SATFINITE.E4M3.F32.PACK_AB_MERGE_C R19, R20, R19, RZ ;  /* 0x000000131413723e */ /* 0x000fe200048070ff */
[C---:B------:R-:W-:Y:S01]  /*97e0*/  FMUL R37, R70.reuse, R44 ;  /* 0x0000002c46257220 */ /* 0x040fe20000400000 */
[C---:B------:R-:W-:Y:S01]  /*97f0*/  FFMA R23, R73.reuse, R96, R23 ;  /* 0x0000006049177223 */ /* 0x040fe20000000017 */
        /* <DEDUP_REMOVED lines=20> */
[----:B------:R-:W-:Y:S01]  /*9940*/  F2FP.F16.E4M3.UNPACK_B R151, R151.H1 ;  /* 0x00000097ff97723e */ /* 0x000fe200030006ff */
[----:B------:R-:W-:Y:S01]  /*9950*/  FMUL R38, R70, R45 ;  /* 0x0000002d46267220 */ /* 0x000fe20000400000 */
[----:B------:R-:W-:Y:S01]  /*9960*/  F2FP.SATFINITE.E4M3.F32.PACK_AB_MERGE_C R19, R28, R27, RZ ;  /* 0x0000001b1c13723e */ /* 0x000fe200048070ff */
[----:B------:R-:W-:Y:S01]  /*9970*/  FFMA R31, R73, R104, R31 ;  /* 0x00000068491f7223 */ /* 0x000fe2000000001f */
[C---:B------:R-:W-:Y:S01]  /*9980*/  FMUL R45, R70.reuse, R52 ;  /* 0x00000034462d7220 */ /* 0x040fe20000400000 */
[C---:B------:R-:W-:Y:S01]  /*9990*/  FMUL R52, R70.reuse, R59 ;  /* 0x0000003b46347220 */ /* 0x040fe20000400000 */
[----:B------:R-:W-:Y:S01]  /*99a0*/  F2FP.F16.E4M3.UNPACK_B R152, R152.H1 ;  /* 0x00000098ff98723e */ /* 0x000fe200030006ff */
[C---:B------:R-:W-:Y:S01]  /*99b0*/  FMUL R59, R70.reuse, R66 ;  /* 0x00000042463b7220 */ /* 0x040fe20000400000 */
[----:B------:R-:W-:Y:S01]  /*99c0*/  F2FP.SATFINITE.E4M3.F32.PACK_AB_MERGE_C R66, R13, R12, R14 ;  /* 0x0000000c0d42723e */ /* 0x000fe2000480700e */
        /* <DEDUP_REMOVED lines=11> */
[C---:B------:R-:W-:Y:S01]  /*9a80*/  FFMA R35, R73.reuse, R108, R35 ;  /* 0x0000006c49237223 */ /* 0x040fe20000000023 */
[C---:B------:R-:W-:Y:S01]  /*9a90*/  FMUL R36, R70.reuse, R43 ;  /* 0x0000002b46247220 */ /* 0x040fe20000400000 */
[--C-:B------:R-:W-:Y:S02]  /*9aa0*/  HADD2.F32 R112, -RZ, R150.reuse.H0_H0 ;  /* 0x20000096ff707230 */ /* 0x100fe40000004100 */
[C---:B------:R-:W-:Y:S01]  /*9ab0*/  FMUL R39, R70.reuse, R46 ;  /* 0x0000002e46277220 */ /* 0x040fe20000400000 */
[----:B------:R-:W-:Y:S02]  /*9ac0*/  HADD2.F32 R113, -RZ, R150.H1_H1 ;  /* 0x30000096ff717230 */ /* 0x000fe40000004100 */
        /* <DEDUP_REMOVED lines=12> */
[C---:B------:R-:W-:Y:S01]  /*9b90*/  FMUL R46, R70.reuse, R53 ;  /* 0x00000035462e7220 */ /* 0x040fe20000400000 */
[--C-:B------:R-:W-:Y:S02]  /*9ba0*/  HADD2.F32 R120, -RZ, R152.reuse.H0_H0 ;  /* 0x20000098ff787230 */ /* 0x100fe40000004100 */
[C---:B------:R-:W-:Y:S01]  /*9bb0*/  FMUL R50, R70.reuse, R57 ;  /* 0x0000003946327220 */ /* 0x040fe20000400000 */
[C---:B------:R-:W-:Y:S01]  /*9bc0*/  FMUL R51, R70.reuse, R58 ;  /* 0x0000003a46337220 */ /* 0x040fe20000400000 */
[C---:B------:R-:W-:Y:S01]  /*9bd0*/  FMUL R53, R70.reuse, R60 ;  /* 0x0000003c46357220 */ /* 0x040fe20000400000 */
[C---:B------:R-:W-:Y:S01]  /*9be0*/  FFMA R43, R73.reuse, R116, R43 ;  /* 0x00000074492b7223 */ /* 0x040fe2000000002b */
[----:B------:R-:W-:Y:S02]  /*9bf0*/  HADD2.F32 R121, -RZ, R152.H1_H1 ;  /* 0x30000098ff797230 */ /* 0x000fe40000004100 */
[C---:B------:R-:W-:Y:S01]  /*9c00*/  FMUL R47, R70.reuse, R54 ;  /* 0x00000036462f7220 */ /* 0x040fe20000400000 */
[C---:B------:R-:W-:Y:S01]  /*9c10*/  FMUL R57, R70.reuse, R64 ;  /* 0x0000004046397220 */ /* 0x040fe20000400000 */
[C---:B------:R-:W-:Y:S01]  /*9c20*/  FMUL R58, R70.reuse, R65 ;  /* 0x00000041463a7220 */ /* 0x040fe20000400000 */
[C---:B------:R-:W-:Y:S01]  /*9c30*/  FMUL R60, R70.reuse, R67 ;  /* 0x00000043463c7220 */ /* 0x040fe20000400000 */
[----:B------:R-:W-:Y:S01]  /*9c40*/  FFMA R44, R73, R117, R44 ;  /* 0x00000075492c7223 */ /* 0x000fe2000000002c */
[C---:B------:R-:W-:Y:S01]  /*9c50*/  FMUL R48, R70.reuse, R55 ;  /* 0x0000003746307220 */ /* 0x040fe20000400000 */
[----:B------:R-:W-:Y:S01]  /*9c60*/  F2FP.SATFINITE.E4M3.F32.PACK_AB_MERGE_C R64, R5, R4, R76 ;  /* 0x000000040540723e */ /* 0x000fe2000480704c */
[----:B------:R-:W-:Y:S01]  /*9c70*/  FFMA R45, R73, R118, R45 ;  /* 0x00000076492d7223 */ /* 0x000fe2000000002d */
[----:B------:R-:W-:Y:S01]  /*9c80*/  F2FP.SATFINITE.E4M3.F32.PACK_AB_MERGE_C R65, R9, R8, R78 ;  /* 0x000000080941723e */ /* 0x000fe2000480704e */
[----:B------:R-:W-:Y:S01]  /*9c90*/  FMUL R49, R70, R56 ;  /* 0x0000003846317220 */ /* 0x000fe20000400000 */
[----:B------:R-:W-:Y:S01]  /*9ca0*/  F2FP.SATFINITE.E4M3.F32.PACK_AB_MERGE_C R67, R2, R0, R3 ;  /* 0x000000000243723e */ /* 0x000fe20004807003 */
[C---:B------:R-:W-:Y:S01]  /*9cb0*/  FFMA R46, R73.reuse, R119, R46 ;  /* 0x00000077492e7223 */ /* 0x040fe2000000002e */
[----:B------:R-:W-:Y:S01]  /*9cc0*/  F2FP.F16.E4M3.UNPACK_B R154, R154.H1 ;  /* 0x0000009aff9a723e */ /* 0x000fe200030006ff */
[--C-:B------:R-:W-:Y:S02]  /*9cd0*/  HADD2.F32 R124, -RZ, R153.reuse.H0_H0 ;  /* 0x20000099ff7c7230 */ /* 0x100fe40000004100 */
[C---:B------:R-:W-:Y:S01]  /*9ce0*/  FFMA R47, R73.reuse, R120, R47 ;  /* 0x00000078492f7223 */ /* 0x040fe2000000002f */
[----:B------:R1:W-:Y:S01]  /*9cf0*/  STS.128 [R137+UR44+0x6400], R64 ;  /* 0x0064004089007988 */ /* 0x0003e20008000c2c */
[----:B------:R-:W-:Y:S02]  /*9d00*/  HADD2.F32 R125, -RZ, R153.H1_H1 ;  /* 0x30000099ff7d7230 */ /* 0x000fe40000004100 */
[C---:B------:R-:W-:Y:S01]  /*9d10*/  FFMA R48, R73.reuse, R121, R48 ;  /* 0x0000007949307223 */ /* 0x040fe20000000030 */
[C---:B------:R-:W-:Y:S01]  /*9d20*/  FFMA R49, R73.reuse, R122, R49 ;  /* 0x0000007a49317223 */ /* 0x040fe20000000031 */
[----:B------:R-:W-:Y:S01]  /*9d30*/  F2FP.F16.E4M3.UNPACK_B R155, R155.H1 ;  /* 0x0000009bff9b723e */ /* 0x000fe200030006ff */
[C---:B------:R-:W-:Y:S01]  /*9d40*/  FFMA R50, R73.reuse, R123, R50 ;  /* 0x0000007b49327223 */ /* 0x040fe20000000032 */
[----:B------:R-:W-:Y:S01]  /*9d50*/  FMUL R54, R70, R61 ;  /* 0x0000003d46367220 */ /* 0x000fe20000400000 */
[--C-:B------:R-:W-:Y:S01]  /*9d60*/  HADD2.F32 R128, -RZ, R154.reuse.H0_H0 ;  /* 0x2000009aff807230 */ /* 0x100fe20000004100 */
[----:B------:R1:W-:Y:S01]  /*9d70*/  STS.128 [R179+0x6010], R16 ;  /* 0x00601010b3007388 */ /* 0x0003e20000000c00 */
[----:B------:R-:W-:Y:S01]  /*9d80*/  F2FP.SATFINITE.E4M3.F32.PACK_AB_MERGE_C R35, R36, R35, RZ ;  /* 0x000000232423723e */ /* 0x000fe200048070ff */
[C---:B------:R-:W-:Y:S01]  /*9d90*/  FFMA R51, R73.reuse, R124, R51 ;  /* 0x0000007c49337223 */ /* 0x040fe20000000033 */
[----:B------:R-:W-:Y:S01]  /*9da0*/  F2FP.SATFINITE.E4M3.F32.PACK_AB_MERGE_C R39, R40, R39, RZ ;  /* 0x000000272827723e */ /* 0x000fe200048070ff */
[----:B------:R-:W-:Y:S02]  /*9db0*/  HADD2.F32 R129, -RZ, R154.H1_H1 ;  /* 0x3000009aff817230 */ /* 0x000fe40000004100 */
[C---:B------:R-:W-:Y:S01]  /*9dc0*/  FMUL R55, R70.reuse, R62 ;  /* 0x0000003e46377220 */ /* 0x040fe20000400000 */
[C---:B------:R-:W-:Y:S01]  /*9dd0*/  FFMA R52, R73.reuse, R125, R52 ;  /* 0x0000007d49347223 */ /* 0x040fe20000000034 */
[----:B------:R-:W-:Y:S01]  /*9de0*/  FMUL R56, R70, R63 ;  /* 0x0000003f46387220 */ /* 0x000fe20000400000 */
[C---:B------:R-:W-:Y:S01]  /*9df0*/  FFMA R53, R73.reuse, R126, R53 ;  /* 0x0000007e49357223 */ /* 0x040fe20000000035 */
[C---:B------:R-:W-:Y:S01]  /*9e00*/  FFMA R54, R73.reuse, R127, R54 ;  /* 0x0000007f49367223 */ /* 0x040fe20000000036 */
[--C-:B------:R-:W-:Y:S02]  /*9e10*/  HADD2.F32 R74, -RZ, R155.reuse.H0_H0 ;  /* 0x2000009bff4a7230 */ /* 0x100fe40000004100 */
[C---:B------:R-:W-:Y:S01]  /*9e20*/  FFMA R55, R73.reuse, R128, R55 ;  /* 0x0000008049377223 */ /* 0x040fe20000000037 */
[----:B------:R-:W-:Y:S02]  /*9e30*/  HADD2.F32 R131, -RZ, R155.H1_H1 ;  /* 0x3000009bff837230 */ /* 0x000fe40000004100 */
[C---:B------:R-:W-:Y:S01]  /*9e40*/  FFMA R56, R73.reuse, R129, R56 ;  /* 0x0000008149387223 */ /* 0x040fe20000000038 */
[----:B------:R-:W-:Y:S01]  /*9e50*/  F2FP.SATFINITE.E4M3.F32.PACK_AB_MERGE_C R43, R44, R43, RZ ;  /* 0x0000002b2c2b723e */ /* 0x000fe200048070ff */
[C---:B------:R-:W-:Y:S01]  /*9e60*/  FFMA R57, R73.reuse, R72, R57 ;  /* 0x0000004849397223 */ /* 0x040fe20000000039 */
[C---:B------:R-:W-:Y:S01]  /*9e70*/  FFMA R58, R73.reuse, R75, R58 ;  /* 0x0000004b493a7223 */ /* 0x040fe2000000003a */
[C---:B------:R-:W-:Y:S01]  /*9e80*/  FFMA R59, R73.reuse, R74, R59 ;  /* 0x0000004a493b7223 */ /* 0x040fe2000000003b */
[----:B------:R-:W-:Y:S01]  /*9e90*/  F2FP.SATFINITE.E4M3.F32.PACK_AB_MERGE_C R33, R34, R33, R35 ;  /* 0x000000212221723e */ /* 0x000fe20004807023 */
[----:B------:R-:W-:Y:S01]  /*9ea0*/  FFMA R60, R73, R131, R60 ;  /* 0x00000083493c7223 */ /* 0x000fe2000000003c */
[----:B------:R-:W-:Y:S02]  /*9eb0*/  F2FP.SATFINITE.E4M3.F32.PACK_AB_MERGE_C R32, R30, R29, R32 ;  /* 0x0000001d1e20723e */ /* 0x000fe40004807020 */
        /* <DEDUP_REMOVED lines=11> */
[----:B------:R-:W-:Y:S03]  /*9f70*/  IADD3 R68, PT, PT, R68, 0x1, RZ ;  /* 0x0000000144447810 */ /* 0x000fe60007ffe0ff */
        /* <DEDUP_REMOVED lines=10> */
[----:B------:R-:W-:Y:S02]  /*a020*/  UIADD3 UR9, UPT, UPT, UR49, 0x40, URZ ;  /* 0x0000004031097890 */ /* 0x000fe4000fffe0ff */
[----:B------:R-:W-:Y:S01]  /*a030*/  UIADD3 UR8, UPT, UPT, UR44, 0x6400, URZ ;  /* 0x000064002c087890 */ /* 0x000fe2000fffe0ff */
[----:B------:R-:W-:Y:S01]  /*a040*/  UMOV UR10, UR50 ;  /* 0x00000032000a7c82 */ /* 0x000fe20008000000 */
[----:B------:R-:W-:Y:S01]  /*a050*/  UMOV UR11, UR36 ;  /* 0x00000024000b7c82 */ /* 0x000fe20008000000 */
[----:B--2---:R-:W-:Y:S04]  /*a060*/  UIADD3 UR4, UP0, UPT, UR6, 0x680, URZ ;  /* 0x0000068006047890 */ /* 0x004fe8000ff1e0ff */
[----:B------:R-:W-:Y:S09]  /*a070*/  UIADD3.X UR5, UPT, UPT, URZ, UR7, URZ, UP0, !UPT ;  /* 0x00000007ff057290 */ /* 0x000ff200087fe4ff */
[----:B------:R2:W-:Y:S01]  /*a080*/  UTMASTG.3D [UR8], [UR4] ;  /* 0x00000008040073b5 */ /* 0x0005e20008010000 */
[----:B------:R0:W-:Y:S01]  /*a090*/  UTMACMDFLUSH ;  /* 0x00000000000079b7 */ /* 0x0001e20000000000 */
[----:B--2---:R-:W-:Y:S04]  /*a0a0*/  DEPBAR.LE SB0, 0x1 ;  /* 0x000080400000791a */ /* 0x004fe80000000000 */
.L_x_151:
[----:B------:R-:W-:Y:S05]  /*a0b0*/  BSYNC.RECONVERGENT B0 ;  /* 0x0000000000007941 */ /* 0x000fea0003800200 */
.L_x_150:
[----:B------:R-:W-:Y:S01]  /*a0c0*/  BAR.SYNC.DEFER_BLOCKING 0x1, 0x80 ;  /* 0x0042000000007b1d */ /* 0x000fe20000010000 */
[----:B------:R-:W-:Y:S01]  /*a0d0*/  ISETP.NE.AND P0, PT, R162, 0x2, PT ;  /* 0x00000002a200780c */ /* 0x000fe20003f05270 */
[----:B------:R-:W-:Y:S01]  /*a0e0*/  UISETP.NE.AND UP0, UPT, UR45, URZ, UPT ;  /* 0x000000ff2d00728c */ /* 0x000fe2000bf05270 */
[----:B------:R-:W-:Y:S01]  /*a0f0*/  ISETP.NE.AND P1, PT, R68, 0x4, PT ;  /* 0x000000044400780c */ /* 0x000fe20003f25270 */
[----:B------:R-:W-:Y:S01]  /*a100*/  UIADD3 UR32, UPT, UPT, UR37, UR62, URZ ;  /* 0x0000003e25207290 */ /* 0x000fe2000fffe0ff */
[----:B------:R-:W-:Y:S01]  /*a110*/  SEL R0, RZ, 0x1, P0 ;  /* 0x00000001ff007807 */ /* 0x000fe20000000000 */
[----:B------:R-:W-:Y:S01]  /*a120*/  UIADD3 UR20, UPT, UPT, UR38, UR59, URZ ;  /* 0x0000003b26147290 */ /* 0x000fe2000fffe0ff */
[----:B------:R-:W-:Y:S02]  /*a130*/  SEL R3, RZ, 0x1, P1 ;  /* 0x00000001ff037807 */ /* 0x000fe40000800000 */
[----:B------:R-:W-:Y:S02]  /*a140*/  LOP3.LUT R167, R167, R0, RZ, 0x3c, !PT ;  /* 0x00000000a7a77212 */ /* 0x000fe400078e3cff */
[----:B------:R-:W-:Y:S02]  /*a150*/  LOP3.LUT R168, R168, R3, RZ, 0x3c, !PT ;  /* 0x00000003a8a87212 */ /* 0x000fe400078e3cff */
[----:B------:R-:W-:Y:S02]  /*a160*/  SEL R162, R162, RZ, P0 ;  /* 0x000000ffa2a27207 */ /* 0x000fe40000000000 */
[----:B------:R-:W-:Y:S01]  /*a170*/  SEL R68, R68, RZ, P1 ;  /* 0x000000ff44447207 */ /* 0x000fe20000800000 */
[----:B------:R-:W-:Y:S01]  /*a180*/  UMOV UR36, UR58 ;  /* 0x0000003a00247c82 */ /* 0x000fe20008000000 */
[----:B------:R-:W-:Y:S05]  /*a190*/  BRA.U UP0, `(.L_x_152) ;  /* 0xffffffc500647547 */ /* 0x000fea000b83ffff */
[----:B------:R-:W-:Y:S05]  /*a1a0*/  EXIT ;  /* 0x000000000000794d */ /* 0x000fea0003800000 */
.L_x_25:
[----:B--2---:R2:W3:Y:S02]  /*a1b0*/  SYNCS.PHASECHK.TRANS64.TRYWAIT P0, [R0+URZ+0x2a0], R3 ;  /* 0x0002a003000075a7 */ /* 0x0044e400080011ff */
[----:B---3--:R-:W-:Y:S05]  /*a1c0*/  @!P0 NANOSLEEP.SYNCS 0x989680 ;  /* 0x009896800000895d */ /* 0x008fea0003900000 */
[----:B------:R-:W3:Y:S02]  /*a1d0*/  @!P0 SYNCS.PHASECHK.TRANS64 P0, [R0+URZ+0x2a0], R3 ;  /* 0x0002a003000085a7 */ /* 0x000ee400080010ff */
[----:B---3--:R-:W-:Y:S05]  /*a1e0*/  @!P0 BRA `(.L_x_25) ;  /* 0xfffffffc00f08947 */ /* 0x008fea000383ffff */
[----:B------:R-:W-:Y:S05]  /*a1f0*/  BRA `(.L_x_153) ;  /* 0xffffff7c00007947 */ /* 0x000fea000383ffff */
.L_x_28:
[----:B--2---:R-:W-:-:S07]  /*a200*/  MOV R0, UR33 ;  /* 0x0000002100007c02 */ /* 0x004fce0008000f00 */
.L_x_154:
[----:B--2---:R2:W3:Y:S02]  /*a210*/  SYNCS.PHASECHK.TRANS64.TRYWAIT P0, [R0+URZ+0x100], R3 ;  /* 0x00010003000075a7 */ /* 0x0044e400080011ff */
[----:B---3--:R-:W-:Y:S05]  /*a220*/  @!P0 NANOSLEEP.SYNCS 0x989680 ;  /* 0x009896800000895d */ /* 0x008fea0003900000 */
[----:B------:R-:W3:Y:S02]  /*a230*/  @!P0 SYNCS.PHASECHK.TRANS64 P0, [R0+URZ+0x100], R3 ;  /* 0x00010003000085a7 */ /* 0x000ee400080010ff */
[----:B---3--:R-:W-:Y:S05]  /*a240*/  @!P0 BRA `(.L_x_154) ;  /* 0xfffffffc00f08947 */ /* 0x008fea000383ffff */
[----:B------:R-:W-:Y:S05]  /*a250*/  BRA `(.L_x_27) ;  /* 0xffffff7c00507947 */ /* 0x000fea000383ffff */
.L_x_35:
[----:B-1----:R-:W-:-:S07]  /*a260*/  MOV R0, UR9 ;  /* 0x0000000900007c02 */ /* 0x002fce0008000f00 */
.L_x_155:
[----:B-1----:R1:W2:Y:S02]  /*a270*/  SYNCS.PHASECHK.TRANS64.TRYWAIT P0, [R0+URZ+0x100], R3 ;  /* 0x00010003000075a7 */ /* 0x0022a400080011ff */
[----:B--2---:R-:W-:Y:S05]  /*a280*/  @!P0 NANOSLEEP.SYNCS 0x989680 ;  /* 0x009896800000895d */ /* 0x004fea0003900000 */
[----:B------:R-:W2:Y:S02]  /*a290*/  @!P0 SYNCS.PHASECHK.TRANS64 P0, [R0+URZ+0x100], R3 ;  /* 0x00010003000085a7 */ /* 0x000ea400080010ff */
[----:B--2---:R-:W-:Y:S05]  /*a2a0*/  @!P0 BRA `(.L_x_155) ;  /* 0xfffffffc00f08947 */ /* 0x004fea000383ffff */
[----:B------:R-:W-:Y:S05]  /*a2b0*/  BRA `(.L_x_34) ;  /* 0xffffff8000107947 */ /* 0x000fea000383ffff */
.L_x_40:
[----:B-1----:R1:W2:Y:S02]  /*a2c0*/  SYNCS.PHASECHK.TRANS64.TRYWAIT P0, [R3+URZ+0x230], R0 ;  /* 0x00023000030075a7 */ /* 0x0022a400080011ff */
[----:B--2---:R-:W-:Y:S05]  /*a2d0*/  @!P0 NANOSLEEP.SYNCS 0x989680 ;  /* 0x009896800000895d */ /* 0x004fea0003900000 */
[----:B------:R-:W2:Y:S02]  /*a2e0*/  @!P0 SYNCS.PHASECHK.TRANS64 P0, [R3+URZ+0x230], R0 ;  /* 0x00023000030085a7 */ /* 0x000ea400080010ff */
[----:B--2---:R-:W-:Y:S05]  /*a2f0*/  @!P0 BRA `(.L_x_40) ;  /* 0xfffffffc00f08947 */ /* 0x004fea000383ffff */
[----:B------:R-:W-:Y:S05]  /*a300*/  BRA `(.L_x_156) ;  /* 0xffffff8000b47947 */ /* 0x000fea000383ffff */
.L_x_44:
[----:B-1----:R-:W-:-:S07]  /*a310*/  MOV R0, UR4 ;  /* 0x0000000400007c02 */ /* 0x002fce0008000f00 */
.L_x_157:
[----:B-1----:R1:W2:Y:S02]  /*a320*/  SYNCS.PHASECHK.TRANS64.TRYWAIT P0, [R0+URZ], R3 ;  /* 0x00000003000075a7 */ /* 0x0022a400080011ff */
[----:B--2---:R-:W-:Y:S05]  /*a330*/  @!P0 NANOSLEEP.SYNCS 0x989680 ;  /* 0x009896800000895d */ /* 0x004fea0003900000 */
[----:B------:R-:W2:Y:S02]  /*a340*/  @!P0 SYNCS.PHASECHK.TRANS64 P0, [R0+URZ], R3 ;  /* 0x00000003000085a7 */ /* 0x000ea400080010ff */
[----:B--2---:R-:W-:Y:S05]  /*a350*/  @!P0 BRA `(.L_x_157) ;  /* 0xfffffffc00f08947 */ /* 0x004fea000383ffff */
[----:B------:R-:W-:Y:S05]  /*a360*/  BRA `(.L_x_158) ;  /* 0xffffff8800587947 */ /* 0x000fea000383ffff */
.L_x_45:
[----:B------:R-:W-:-:S07]  /*a370*/  MOV R0, UR5 ;  /* 0x0000000500007c02 */ /* 0x000fce0008000f00 */
.L_x_159:
[----:B-1----:R1:W2:Y:S02]  /*a380*/  SYNCS.PHASECHK.TRANS64.TRYWAIT P0, [R0+URZ], R3 ;  /* 0x00000003000075a7 */ /* 0x0022a400080011ff */
[----:B--2---:R-:W-:Y:S05]  /*a390*/  @!P0 NANOSLEEP.SYNCS 0x989680 ;  /* 0x009896800000895d */ /* 0x004fea0003900000 */
[----:B------:R-:W2:Y:S02]  /*a3a0*/  @!P0 SYNCS.PHASECHK.TRANS64 P0, [R0+URZ], R3 ;  /* 0x00000003000085a7 */ /* 0x000ea400080010ff */
[----:B--2---:R-:W-:Y:S05]  /*a3b0*/  @!P0 BRA `(.L_x_159) ;  /* 0xfffffffc00f08947 */ /* 0x004fea000383ffff */
[----:B------:R-:W-:Y:S05]  /*a3c0*/  BRA `(.L_x_160) ;  /* 0xffffff8800647947 */ /* 0x000fea000383ffff */
.L_x_46:
[----:B------:R-:W-:-:S07]  /*a3d0*/  MOV R0, UR5 ;  /* 0x0000000500007c02 */ /* 0x000fce0008000f00 */
.L_x_161:
[----:B-1----:R1:W2:Y:S02]  /*a3e0*/  SYNCS.PHASECHK.TRANS64.TRYWAIT P0, [R0+URZ], R3 ;  /* 0x00000003000075a7 */ /* 0x0022a400080011ff */
[----:B--2---:R-:W-:Y:S05]  /*a3f0*/  @!P0 NANOSLEEP.SYNCS 0x989680 ;  /* 0x009896800000895d */ /* 0x004fea0003900000 */
[----:B------:R-:W2:Y:S02]  /*a400*/  @!P0 SYNCS.PHASECHK.TRANS64 P0, [R0+URZ], R3 ;  /* 0x00000003000085a7 */ /* 0x000ea400080010ff */
[----:B--2---:R-:W-:Y:S05]  /*a410*/  @!P0 BRA `(.L_x_161) ;  /* 0xfffffffc00f08947 */ /* 0x004fea000383ffff */
[----:B------:R-:W-:Y:S05]  /*a420*/  BRA `(.L_x_162) ;  /* 0xffffff8800707947 */ /* 0x000fea000383ffff */
.L_x_47:
[----:B------:R-:W-:-:S07]  /*a430*/  MOV R0, UR5 ;  /* 0x0000000500007c02 */ /* 0x000fce0008000f00 */
.L_x_163:
[----:B-1----:R1:W2:Y:S02]  /*a440*/  SYNCS.PHASECHK.TRANS64.TRYWAIT P0, [R0+URZ], R3 ;  /* 0x00000003000075a7 */ /* 0x0022a400080011ff */
[----:B--2---:R-:W-:Y:S05]  /*a450*/  @!P0 NANOSLEEP.SYNCS 0x989680 ;  /* 0x009896800000895d */ /* 0x004fea0003900000 */
[----:B------:R-:W2:Y:S02]  /*a460*/  @!P0 SYNCS.PHASECHK.TRANS64 P0, [R0+URZ], R3 ;  /* 0x00000003000085a7 */ /* 0x000ea400080010ff */
[----:B--2---:R-:W-:Y:S05]  /*a470*/  @!P0 BRA `(.L_x_163) ;  /* 0xfffffffc00f08947 */ /* 0x004fea000383ffff */
[----:B------:R-:W-:Y:S05]  /*a480*/  BRA `(.L_x_164) ;  /* 0xffffff88007c7947 */ /* 0x000fea000383ffff */
.L_x_48:
[----:B------:R-:W-:-:S07]  /*a490*/  MOV R0, UR5 ;  /* 0x0000000500007c02 */ /* 0x000fce0008000f00 */
.L_x_165:
[----:B-1----:R1:W2:Y:S02]  /*a4a0*/  SYNCS.PHASECHK.TRANS64.TRYWAIT P0, [R0+URZ], R3 ;  /* 0x00000003000075a7 */ /* 0x0022a400080011ff */
[----:B--2---:R-:W-:Y:S05]  /*a4b0*/  @!P0 NANOSLEEP.SYNCS 0x989680 ;  /* 0x009896800000895d */ /* 0x004fea0003900000 */
[----:B------:R-:W2:Y:S02]  /*a4c0*/  @!P0 SYNCS.PHASECHK.TRANS64 P0, [R0+URZ], R3 ;  /* 0x00000003000085a7 */ /* 0x000ea400080010ff */
[----:B--2---:R-:W-:Y:S05]  /*a4d0*/  @!P0 BRA `(.L_x_165) ;  /* 0xfffffffc00f08947 */ /* 0x004fea000383ffff */
[----:B------:R-:W-:Y:S05]  /*a4e0*/  BRA `(.L_x_166) ;  /* 0xffffff8800887947 */ /* 0x000fea000383ffff */
.L_x_49:
[----:B------:R-:W-:-:S07]  /*a4f0*/  MOV R0, UR5 ;  /* 0x0000000500007c02 */ /* 0x000fce0008000f00 */
.L_x_167:
[----:B-1----:R1:W2:Y:S02]  /*a500*/  SYNCS.PHASECHK.TRANS64.TRYWAIT P0, [R0+URZ], R3 ;  /* 0x00000003000075a7 */ /* 0x0022a400080011ff */
[----:B--2---:R-:W-:Y:S05]  /*a510*/  @!P0 NANOSLEEP.SYNCS 0x989680 ;  /* 0x009896800000895d */ /* 0x004fea0003900000 */
[----:B------:R-:W2:Y:S02]  /*a520*/  @!P0 SYNCS.PHASECHK.TRANS64 P0, [R0+URZ], R3 ;  /* 0x00000003000085a7 */ /* 0x000ea400080010ff */
[----:B--2---:R-:W-:Y:S05]  /*a530*/  @!P0 BRA `(.L_x_167) ;  /* 0xfffffffc00f08947 */ /* 0x004fea000383ffff */
[----:B------:R-:W-:Y:S05]  /*a540*/  BRA `(.L_x_168) ;  /* 0xffffff8800947947 */ /* 0x000fea000383ffff */
.L_x_50:
[----:B------:R-:W-:-:S07]  /*a550*/  MOV R0, UR5 ;  /* 0x0000000500007c02 */ /* 0x000fce0008000f00 */
.L_x_169:
[----:B-1----:R1:W2:Y:S02]  /*a560*/  SYNCS.PHASECHK.TRANS64.TRYWAIT P0, [R0+URZ], R3 ;  /* 0x00000003000075a7 */ /* 0x0022a400080011ff */
[----:B--2---:R-:W-:Y:S05]  /*a570*/  @!P0 NANOSLEEP.SYNCS 0x989680 ;  /* 0x009896800000895d */ /* 0x004fea0003900000 */
[----:B------:R-:W2:Y:S02]  /*a580*/  @!P0 SYNCS.PHASECHK.TRANS64 P0, [R0+URZ], R3 ;  /* 0x00000003000085a7 */ /* 0x000ea400080010ff */
[----:B--2---:R-:W-:Y:S05]  /*a590*/  @!P0 BRA `(.L_x_169) ;  /* 0xfffffffc00f08947 */ /* 0x004fea000383ffff */
[----:B------:R-:W-:Y:S05]  /*a5a0*/  BRA `(.L_x_170) ;  /* 0xffffff8800a07947 */ /* 0x000fea000383ffff */
.L_x_51:
[----:B------:R-:W-:-:S07]  /*a5b0*/  MOV R0, UR5 ;  /* 0x0000000500007c02 */ /* 0x000fce0008000f00 */
.L_x_171:
[----:B-1----:R1:W2:Y:S02]  /*a5c0*/  SYNCS.PHASECHK.TRANS64.TRYWAIT P0, [R0+URZ], R3 ;  /* 0x00000003000075a7 */ /* 0x0022a400080011ff */
[----:B--2---:R-:W-:Y:S05]  /*a5d0*/  @!P0 NANOSLEEP.SYNCS 0x989680 ;  /* 0x009896800000895d */ /* 0x004fea0003900000 */
[----:B------:R-:W2:Y:S02]  /*a5e0*/  @!P0 SYNCS.PHASECHK.TRANS64 P0, [R0+URZ], R3 ;  /* 0x00000003000085a7 */ /* 0x000ea400080010ff */
[----:B--2---:R-:W-:Y:S05]  /*a5f0*/  @!P0 BRA `(.L_x_171) ;  /* 0xfffffffc00f08947 */ /* 0x004fea000383ffff */
[----:B------:R-:W-:Y:S05]  /*a600*/  BRA `(.L_x_172) ;  /* 0xffffff8800ac7947 */ /* 0x000fea000383ffff */
.L_x_52:
[----:B------:R-:W-:-:S07]  /*a610*/  MOV R0, UR5 ;  /* 0x0000000500007c02 */ /* 0x000fce0008000f00 */
.L_x_173:
[----:B-1----:R1:W2:Y:S02]  /*a620*/  SYNCS.PHASECHK.TRANS64.TRYWAIT P0, [R0+URZ], R3 ;  /* 0x00000003000075a7 */ /* 0x0022a400080011ff */
[----:B--2---:R-:W-:Y:S05]  /*a630*/  @!P0 NANOSLEEP.SYNCS 0x989680 ;  /* 0x009896800000895d */ /* 0x004fea0003900000 */
[----:B------:R-:W2:Y:S02]  /*a640*/  @!P0 SYNCS.PHASECHK.TRANS64 P0, [R0+URZ], R3 ;  /* 0x00000003000085a7 */ /* 0x000ea400080010ff */
[----:B--2---:R-:W-:Y:S05]  /*a650*/  @!P0 BRA `(.L_x_173) ;  /* 0xfffffffc00f08947 */ /* 0x004fea000383ffff */
[----:B------:R-:W-:Y:S05]  /*a660*/  BRA `(.L_x_174) ;  /* 0xffffff8800b87947 */ /* 0x000fea000383ffff */
.L_x_53:
[----:B------:R-:W-:-:S07]  /*a670*/  MOV R0, UR5 ;  /* 0x0000000500007c02 */ /* 0x000fce0008000f00 */
.L_x_175:
[----:B-1----:R1:W2:Y:S02]  /*a680*/  SYNCS.PHASECHK.TRANS64.TRYWAIT P0, [R0+URZ], R3 ;  /* 0x00000003000075a7 */ /* 0x0022a400080011ff */
[----:B--2---:R-:W-:Y:S05]  /*a690*/  @!P0 NANOSLEEP.SYNCS 0x989680 ;  /* 0x009896800000895d */ /* 0x004fea0003900000 */
[----:B------:R-:W2:Y:S02]  /*a6a0*/  @!P0 SYNCS.PHASECHK.TRANS64 P0, [R0+URZ], R3 ;  /* 0x00000003000085a7 */ /* 0x000ea400080010ff */
[----:B--2---:R-:W-:Y:S05]  /*a6b0*/  @!P0 BRA `(.L_x_175) ;  /* 0xfffffffc00f08947 */ /* 0x004fea000383ffff */
[----:B------:R-:W-:Y:S05]  /*a6c0*/  BRA `(.L_x_176) ;  /* 0xffffff8800c47947 */ /* 0x000fea000383ffff */
.L_x_54:
[----:B------:R-:W-:-:S07]  /*a6d0*/  MOV R0, UR5 ;  /* 0x0000000500007c02 */ /* 0x000fce0008000f00 */
.L_x_177:
[----:B-1----:R1:W2:Y:S02]  /*a6e0*/  SYNCS.PHASECHK.TRANS64.TRYWAIT P0, [R0+URZ], R3 ;  /* 0x00000003000075a7 */ /* 0x0022a400080011ff */
[----:B--2---:R-:W-:Y:S05]  /*a6f0*/  @!P0 NANOSLEEP.SYNCS 0x989680 ;  /* 0x009896800000895d */ /* 0x004fea0003900000 */
[----:B------:R-:W2:Y:S02]  /*a700*/  @!P0 SYNCS.PHASECHK.TRANS64 P0, [R0+URZ], R3 ;  /* 0x00000003000085a7 */ /* 0x000ea400080010ff */
[----:B--2---:R-:W-:Y:S05]  /*a710*/  @!P0 BRA `(.L_x_177) ;  /* 0xfffffffc00f08947 */ /* 0x004fea000383ffff */
[----:B------:R-:W-:Y:S05]  /*a720*/  BRA `(.L_x_178) ;  /* 0xffffff8800d07947 */ /* 0x000fea000383ffff */
.L_x_55:
[----:B------:R-:W-:-:S07]  /*a730*/  MOV R0, UR5 ;  /* 0x0000000500007c02 */ /* 0x000fce0008000f00 */
.L_x_179:
[----:B-1----:R1:W2:Y:S02]  /*a740*/  SYNCS.PHASECHK.TRANS64.TRYWAIT P0, [R0+URZ], R3 ;  /* 0x00000003000075a7 */ /* 0x0022a400080011ff */
[----:B--2---:R-:W-:Y:S05]  /*a750*/  @!P0 NANOSLEEP.SYNCS 0x989680 ;  /* 0x009896800000895d */ /* 0x004fea0003900000 */
[----:B------:R-:W2:Y:S02]  /*a760*/  @!P0 SYNCS.PHASECHK.TRANS64 P0, [R0+URZ], R3 ;  /* 0x00000003000085a7 */ /* 0x000ea400080010ff */
[----:B--2---:R-:W-:Y:S05]  /*a770*/  @!P0 BRA `(.L_x_179) ;  /* 0xfffffffc00f08947 */ /* 0x004fea000383ffff */
[----:B------:R-:W-:Y:S05]  /*a780*/  BRA `(.L_x_180) ;  /* 0xffffff8800dc7947 */ /* 0x000fea000383ffff */
.L_x_56:
[----:B------:R-:W-:-:S07]  /*a790*/  MOV R0, UR5 ;  /* 0x0000000500007c02 */ /* 0x000fce0008000f00 */
.L_x_181:
[----:B-1----:R1:W2:Y:S02]  /*a7a0*/  SYNCS.PHASECHK.TRANS64.TRYWAIT P0, [R0+URZ], R3 ;  /* 0x00000003000075a7 */ /* 0x0022a400080011ff */
[----:B--2---:R-:W-:Y:S05]  /*a7b0*/  @!P0 NANOSLEEP.SYNCS 0x989680 ;  /* 0x009896800000895d */ /* 0x004fea0003900000 */
[----:B------:R-:W2:Y:S02]  /*a7c0*/  @!P0 SYNCS.PHASECHK.TRANS64 P0, [R0+URZ], R3 ;  /* 0x00000003000085a7 */ /* 0x000ea400080010ff */
[----:B--2---:R-:W-:Y:S05]  /*a7d0*/  @!P0 BRA `(.L_x_181) ;  /* 0xfffffffc00f08947 */ /* 0x004fea000383ffff */
[----:B------:R-:W-:Y:S05]  /*a7e0*/  BRA `(.L_x_182) ;  /* 0xffffff8800e87947 */ /* 0x000fea000383ffff */
.L_x_57:
[----:B------:R-:W-:-:S07]  /*a7f0*/  MOV R0, UR5 ;  /* 0x0000000500007c02 */ /* 0x000fce0008000f00 */
.L_x_183:
[----:B-1----:R1:W2:Y:S02]  /*a800*/  SYNCS.PHASECHK.TRANS64.TRYWAIT P0, [R0+URZ], R3 ;  /* 0x00000003000075a7 */ /* 0x0022a400080011ff */
[----:B--2---:R-:W-:Y:S05]  /*a810*/  @!P0 NANOSLEEP.SYNCS 0x989680 ;  /* 0x009896800000895d */ /* 0x004fea0003900000 */
[----:B------:R-:W2:Y:S02]  /*a820*/  @!P0 SYNCS.PHASECHK.TRANS64 P0, [R0+URZ], R3 ;  /* 0x00000003000085a7 */ /* 0x000ea400080010ff */
[----:B--2---:R-:W-:Y:S05]  /*a830*/  @!P0 BRA `(.L_x_183) ;  /* 0xfffffffc00f08947 */ /* 0x004fea000383ffff */
[----:B------:R-:W-:Y:S05]  /*a840*/  BRA `(.L_x_184) ;  /* 0xffffff8800f47947 */ /* 0x000fea000383ffff */
.L_x_58:
[----:B------:R-:W-:-:S07]  /*a850*/  MOV R0, UR5 ;  /* 0x0000000500007c02 */ /* 0x000fce0008000f00 */
.L_x_185:
[----:B-1----:R1:W2:Y:S02]  /*a860*/  SYNCS.PHASECHK.TRANS64.TRYWAIT P0, [R0+URZ], R3 ;  /* 0x00000003000075a7 */ /* 0x0022a400080011ff */
[----:B--2---:R-:W-:Y:S05]  /*a870*/  @!P0 NANOSLEEP.SYNCS 0x989680 ;  /* 0x009896800000895d */ /* 0x004fea0003900000 */
[----:B------:R-:W2:Y:S02]  /*a880*/  @!P0 SYNCS.PHASECHK.TRANS64 P0, [R0+URZ], R3 ;  /* 0x00000003000085a7 */ /* 0x000ea400080010ff */
[----:B--2---:R-:W-:Y:S05]  /*a890*/  @!P0 BRA `(.L_x_185) ;  /* 0xfffffffc00f08947 */ /* 0x004fea000383ffff */
[----:B------:R-:W-:Y:S05]  /*a8a0*/  BRA `(.L_x_186) ;  /* 0xffffff8c00007947 */ /* 0x000fea000383ffff */
.L_x_59:
[----:B------:R-:W-:-:S07]  /*a8b0*/  MOV R0, UR5 ;  /* 0x0000000500007c02 */ /* 0x000fce0008000f00 */
.L_x_187:
[----:B-1----:R1:W2:Y:S02]  /*a8c0*/  SYNCS.PHASECHK.TRANS64.TRYWAIT P0, [R0+URZ], R3 ;  /* 0x00000003000075a7 */ /* 0x0022a400080011ff */
[----:B--2---:R-:W-:Y:S05]  /*a8d0*/  @!P0 NANOSLEEP.SYNCS 0x989680 ;  /* 0x009896800000895d */ /* 0x004fea0003900000 */
[----:B------:R-:W2:Y:S02]  /*a8e0*/  @!P0 SYNCS.PHASECHK.TRANS64 P0, [R0+URZ], R3 ;  /* 0x00000003000085a7 */ /* 0x000ea400080010ff */
[----:B--2---:R-:W-:Y:S05]  /*a8f0*/  @!P0 BRA `(.L_x_187) ;  /* 0xfffffffc00f08947 */ /* 0x004fea000383ffff */
[----:B------:R-:W-:Y:S05]  /*a900*/  BRA `(.L_x_188) ;  /* 0xffffff8c000c7947 */ /* 0x000fea000383ffff */
.L_x_60:
[----:B------:R-:W-:-:S07]  /*a910*/  MOV R0, UR5 ;  /* 0x0000000500007c02 */ /* 0x000fce0008000f00 */
.L_x_189:
[----:B-1----:R1:W2:Y:S02]  /*a920*/  SYNCS.PHASECHK.TRANS64.TRYWAIT P0, [R0+URZ], R3 ;  /* 0x00000003000075a7 */ /* 0x0022a400080011ff */
[----:B--2---:R-:W-:Y:S05]  /*a930*/  @!P0 NANOSLEEP.SYNCS 0x989680 ;  /* 0x009896800000895d */ /* 0x004fea0003900000 */
[----:B------:R-:W2:Y:S02]  /*a940*/  @!P0 SYNCS.PHASECHK.TRANS64 P0, [R0+URZ], R3 ;  /* 0x00000003000085a7 */ /* 0x000ea400080010ff */
[----:B--2---:R-:W-:Y:S05]  /*a950*/  @!P0 BRA `(.L_x_189) ;  /* 0xfffffffc00f08947 */ /* 0x004fea000383ffff */
[----:B------:R-:W-:Y:S05]  /*a960*/  BRA `(.L_x_190) ;  /* 0xffffff8c00187947 */ /* 0x000fea000383ffff */
.L_x_61:
[----:B------:R-:W-:-:S07]  /*a970*/  MOV R0, UR5 ;  /* 0x0000000500007c02 */ /* 0x000fce0008000f00 */
.L_x_191:
[----:B-1----:R1:W2:Y:S02]  /*a980*/  SYNCS.PHASECHK.TRANS64.TRYWAIT P0, [R0+URZ], R3 ;  /* 0x00000003000075a7 */ /* 0x0022a400080011ff */
[----:B--2---:R-:W-:Y:S05]  /*a990*/  @!P0 NANOSLEEP.SYNCS 0x989680 ;  /* 0x009896800000895d */ /* 0x004fea0003900000 */
[----:B------:R-:W2:Y:S02]  /*a9a0*/  @!P0 SYNCS.PHASECHK.TRANS64 P0, [R0+URZ], R3 ;  /* 0x00000003000085a7 */ /* 0x000ea400080010ff */
[----:B--2---:R-:W-:Y:S05]  /*a9b0*/  @!P0 BRA `(.L_x_191) ;  /* 0xfffffffc00f08947 */ /* 0x004fea000383ffff */
[----:B------:R-:W-:Y:S05]  /*a9c0*/  BRA `(.L_x_192) ;  /* 0xffffff8c00247947 */ /* 0x000fea000383ffff */
.L_x_62:
[----:B------:R-:W-:-:S07]  /*a9d0*/  MOV R0, UR5 ;  /* 0x0000000500007c02 */ /* 0x000fce0008000f00 */
.L_x_193:
[----:B-1----:R1:W2:Y:S02]  /*a9e0*/  SYNCS.PHASECHK.TRANS64.TRYWAIT P0, [R0+URZ], R3 ;  /* 0x00000003000075a7 */ /* 0x0022a400080011ff */
[----:B--2---:R-:W-:Y:S05]  /*a9f0*/  @!P0 NANOSLEEP.SYNCS 0x989680 ;  /* 0x009896800000895d */ /* 0x004fea0003900000 */
[----:B------:R-:W2:Y:S02]  /*aa00*/  @!P0 SYNCS.PHASECHK.TRANS64 P0, [R0+URZ], R3 ;  /* 0x00000003000085a7 */ /* 0x000ea400080010ff */
[----:B--2---:R-:W-:Y:S05]  /*aa10*/  @!P0 BRA `(.L_x_193) ;  /* 0xfffffffc00f08947 */ /* 0x004fea000383ffff */
[----:B------:R-:W-:Y:S05]  /*aa20*/  BRA `(.L_x_194) ;  /* 0xffffff8c00307947 */ /* 0x000fea000383ffff */
.L_x_63:
[----:B------:R-:W-:-:S07]  /*aa30*/  MOV R0, UR5 ;  /* 0x0000000500007c02 */ /* 0x000fce0008000f00 */
.L_x_195:
[----:B-1----:R1:W2:Y:S02]  /*aa40*/  SYNCS.PHASECHK.TRANS64.TRYWAIT P0, [R0+URZ], R3 ;  /* 0x00000003000075a7 */ /* 0x0022a400080011ff */
[----:B--2---:R-:W-:Y:S05]  /*aa50*/  @!P0 NANOSLEEP.SYNCS 0x989680 ;  /* 0x009896800000895d */ /* 0x004fea0003900000 */
[----:B------:R-:W2:Y:S02]  /*aa60*/  @!P0 SYNCS.PHASECHK.TRANS64 P0, [R0+URZ], R3 ;  /* 0x00000003000085a7 */ /* 0x000ea400080010ff */
[----:B--2---:R-:W-:Y:S05]  /*aa70*/  @!P0 BRA `(.L_x_195) ;  /* 0xfffffffc00f08947 */ /* 0x004fea000383ffff */
[----:B------:R-:W-:Y:S05]  /*aa80*/  BRA `(.L_x_196) ;  /* 0xffffff8c003c7947 */ /* 0x000fea000383ffff */
.L_x_64:
[----:B------:R-:W-:-:S07]  /*aa90*/  MOV R0, UR5 ;  /* 0x0000000500007c02 */ /* 0x000fce0008000f00 */
.L_x_197:
[----:B-1----:R1:W2:Y:S02]  /*aaa0*/  SYNCS.PHASECHK.TRANS64.TRYWAIT P0, [R0+URZ], R3 ;  /* 0x00000003000075a7 */ /* 0x0022a400080011ff */
[----:B--2---:R-:W-:Y:S05]  /*aab0*/  @!P0 NANOSLEEP.SYNCS 0x989680 ;  /* 0x009896800000895d */ /* 0x004fea0003900000 */
[----:B------:R-:W2:Y:S02]  /*aac0*/  @!P0 SYNCS.PHASECHK.TRANS64 P0, [R0+URZ], R3 ;  /* 0x00000003000085a7 */ /* 0x000ea400080010ff */
[----:B--2---:R-:W-:Y:S05]  /*aad0*/  @!P0 BRA `(.L_x_197) ;  /* 0xfffffffc00f08947 */ /* 0x004fea000383ffff */
[----:B------:R-:W-:Y:S05]  /*aae0*/  BRA `(.L_x_198) ;  /* 0xffffff8c00487947 */ /* 0x000fea000383ffff */
.L_x_65:
[----:B------:R-:W-:-:S07]  /*aaf0*/  MOV R0, UR5 ;  /* 0x0000000500007c02 */ /* 0x000fce0008000f00 */
.L_x_199:
[----:B-1----:R1:W2:Y:S02]  /*ab00*/  SYNCS.PHASECHK.TRANS64.TRYWAIT P0, [R0+URZ], R3 ;  /* 0x00000003000075a7 */ /* 0x0022a400080011ff */
[----:B--2---:R-:W-:Y:S05]  /*ab10*/  @!P0 NANOSLEEP.SYNCS 0x989680 ;  /* 0x009896800000895d */ /* 0x004fea0003900000 */
[----:B------:R-:W2:Y:S02]  /*ab20*/  @!P0 SYNCS.PHASECHK.TRANS64 P0, [R0+URZ], R3 ;  /* 0x00000003000085a7 */ /* 0x000ea400080010ff */
[----:B--2---:R-:W-:Y:S05]  /*ab30*/  @!P0 BRA `(.L_x_199) ;  /* 0xfffffffc00f08947 */ /* 0x004fea000383ffff */
[----:B------:R-:W-:Y:S05]  /*ab40*/  BRA `(.L_x_200) ;  /* 0xffffff8c00547947 */ /* 0x000fea000383ffff */
.L_x_66:
[----:B------:R-:W-:-:S07]  /*ab50*/  MOV R0, UR5 ;  /* 0x0000000500007c02 */ /* 0x000fce0008000f00 */
.L_x_201:
[----:B-1----:R1:W2:Y:S02]  /*ab60*/  SYNCS.PHASECHK.TRANS64.TRYWAIT P0, [R0+URZ], R3 ;  /* 0x00000003000075a7 */ /* 0x0022a400080011ff */
[----:B--2---:R-:W-:Y:S05]  /*ab70*/  @!P0 NANOSLEEP.SYNCS 0x989680 ;  /* 0x009896800000895d */ /* 0x004fea0003900000 */
[----:B------:R-:W2:Y:S02]  /*ab80*/  @!P0 SYNCS.PHASECHK.TRANS64 P0, [R0+URZ], R3 ;  /* 0x00000003000085a7 */ /* 0x000ea400080010ff */
[----:B--2---:R-:W-:Y:S05]  /*ab90*/  @!P0 BRA `(.L_x_201) ;  /* 0xfffffffc00f08947 */ /* 0x004fea000383ffff */
[----:B------:R-:W-:Y:S05]  /*aba0*/  BRA `(.L_x_202) ;  /* 0xffffff8c00607947 */ /* 0x000fea000383ffff */
.L_x_67:
[----:B------:R-:W-:-:S07]  /*abb0*/  MOV R0, UR5 ;  /* 0x0000000500007c02 */ /* 0x000fce0008000f00 */
.L_x_203:
[----:B-1----:R1:W2:Y:S02]  /*abc0*/  SYNCS.PHASECHK.TRANS64.TRYWAIT P0, [R0+URZ], R3 ;  /* 0x00000003000075a7 */ /* 0x0022a400080011ff */
[----:B--2---:R-:W-:Y:S05]  /*abd0*/  @!P0 NANOSLEEP.SYNCS 0x989680 ;  /* 0x009896800000895d */ /* 0x004fea0003900000 */
[----:B------:R-:W2:Y:S02]  /*abe0*/  @!P0 SYNCS.PHASECHK.TRANS64 P0, [R0+URZ], R3 ;  /* 0x00000003000085a7 */ /* 0x000ea400080010ff */
[----:B--2---:R-:W-:Y:S05]  /*abf0*/  @!P0 BRA `(.L_x_203) ;  /* 0xfffffffc00f08947 */ /* 0x004fea000383ffff */
[----:B------:R-:W-:Y:S05]  /*ac00*/  BRA `(.L_x_204) ;  /* 0xffffff8c006c7947 */ /* 0x000fea000383ffff */
.L_x_68:
[----:B------:R-:W-:-:S07]  /*ac10*/  MOV R0, UR5 ;  /* 0x0000000500007c02 */ /* 0x000fce0008000f00 */
.L_x_205:
[----:B-1----:R1:W2:Y:S02]  /*ac20*/  SYNCS.PHASECHK.TRANS64.TRYWAIT P0, [R0+URZ], R3 ;  /* 0x00000003000075a7 */ /* 0x0022a400080011ff */
[----:B--2---:R-:W-:Y:S05]  /*ac30*/  @!P0 NANOSLEEP.SYNCS 0x989680 ;  /* 0x009896800000895d */ /* 0x004fea0003900000 */
[----:B------:R-:W2:Y:S02]  /*ac40*/  @!P0 SYNCS.PHASECHK.TRANS64 P0, [R0+URZ], R3 ;  /* 0x00000003000085a7 */ /* 0x000ea400080010ff */
[----:B--2---:R-:W-:Y:S05]  /*ac50*/  @!P0 BRA `(.L_x_205) ;  /* 0xfffffffc00f08947 */ /* 0x004fea000383ffff */
[----:B------:R-:W-:Y:S05]  /*ac60*/  BRA `(.L_x_206) ;  /* 0xffffff8c00787947 */ /* 0x000fea000383ffff */
.L_x_69:
[----:B------:R-:W-:-:S07]  /*ac70*/  MOV R0, UR5 ;  /* 0x0000000500007c02 */ /* 0x000fce0008000f00 */
.L_x_207:
[----:B-1----:R1:W2:Y:S02]  /*ac80*/  SYNCS.PHASECHK.TRANS64.TRYWAIT P0, [R0+URZ], R3 ;  /* 0x00000003000075a7 */ /* 0x0022a400080011ff */
[----:B--2---:R-:W-:Y:S05]  /*ac90*/  @!P0 NANOSLEEP.SYNCS 0x989680 ;  /* 0x009896800000895d */ /* 0x004fea0003900000 */
[----:B------:R-:W2:Y:S02]  /*aca0*/  @!P0 SYNCS.PHASECHK.TRANS64 P0, [R0+URZ], R3 ;  /* 0x00000003000085a7 */ /* 0x000ea400080010ff */
[----:B--2---:R-:W-:Y:S05]  /*acb0*/  @!P0 BRA `(.L_x_207) ;  /* 0xfffffffc00f08947 */ /* 0x004fea000383ffff */
[----:B------:R-:W-:Y:S05]  /*acc0*/  BRA `(.L_x_208) ;  /* 0xffffff8c00847947 */ /* 0x000fea000383ffff */
.L_x_70:
[----:B------:R-:W-:-:S07]  /*acd0*/  MOV R0, UR5 ;  /* 0x0000000500007c02 */ /* 0x000fce0008000f00 */
.L_x_209:
[----:B-1----:R1:W2:Y:S02]  /*ace0*/  SYNCS.PHASECHK.TRANS64.TRYWAIT P0, [R0+URZ], R3 ;  /* 0x00000003000075a7 */ /* 0x0022a400080011ff */
[----:B--2---:R-:W-:Y:S05]  /*acf0*/  @!P0 NANOSLEEP.SYNCS 0x989680 ;  /* 0x009896800000895d */ /* 0x004fea0003900000 */
[----:B------:R-:W2:Y:S02]  /*ad00*/  @!P0 SYNCS.PHASECHK.TRANS64 P0, [R0+URZ], R3 ;  /* 0x00000003000085a7 */ /* 0x000ea400080010ff */
[----:B--2---:R-:W-:Y:S05]  /*ad10*/  @!P0 BRA `(.L_x_209) ;  /* 0xfffffffc00f08947 */ /* 0x004fea000383ffff */
[----:B------:R-:W-:Y:S05]  /*ad20*/  BRA `(.L_x_210) ;  /* 0xffffff8c00907947 */ /* 0x000fea000383ffff */
.L_x_71:
[----:B------:R-:W-:-:S07]  /*ad30*/  MOV R0, UR5 ;  /* 0x0000000500007c02 */ /* 0x000fce0008000f00 */
.L_x_211:
[----:B-1----:R1:W2:Y:S02]  /*ad40*/  SYNCS.PHASECHK.TRANS64.TRYWAIT P0, [R0+URZ], R3 ;  /* 0x00000003000075a7 */ /* 0x0022a400080011ff */
[----:B--2---:R-:W-:Y:S05]  /*ad50*/  @!P0 NANOSLEEP.SYNCS 0x989680 ;  /* 0x009896800000895d */ /* 0x004fea0003900000 */
[----:B------:R-:W2:Y:S02]  /*ad60*/  @!P0 SYNCS.PHASECHK.TRANS64 P0, [R0+URZ], R3 ;  /* 0x00000003000085a7 */ /* 0x000ea400080010ff */
[----:B--2---:R-:W-:Y:S05]  /*ad70*/  @!P0 BRA `(.L_x_211) ;  /* 0xfffffffc00f08947 */ /* 0x004fea000383ffff */
[----:B------:R-:W-:Y:S05]  /*ad80*/  BRA `(.L_x_212) ;  /* 0xffffff8c009c7947 */ /* 0x000fea000383ffff */
.L_x_72:
[----:B------:R-:W-:-:S07]  /*ad90*/  MOV R0, UR5 ;  /* 0x0000000500007c02 */ /* 0x000fce0008000f00 */
.L_x_213:
[----:B-1----:R1:W2:Y:S02]  /*ada0*/  SYNCS.PHASECHK.TRANS64.TRYWAIT P0, [R0+URZ], R3 ;  /* 0x00000003000075a7 */ /* 0x0022a400080011ff */
[----:B--2---:R-:W-:Y:S05]  /*adb0*/  @!P0 NANOSLEEP.SYNCS 0x989680 ;  /* 0x009896800000895d */ /* 0x004fea0003900000 */
[----:B------:R-:W2:Y:S02]  /*adc0*/  @!P0 SYNCS.PHASECHK.TRANS64 P0, [R0+URZ], R3 ;  /* 0x00000003000085a7 */ /* 0x000ea400080010ff */
[----:B--2---:R-:W-:Y:S05]  /*add0*/  @!P0 BRA `(.L_x_213) ;  /* 0xfffffffc00f08947 */ /* 0x004fea000383ffff */
[----:B------:R-:W-:Y:S05]  /*ade0*/  BRA `(.L_x_214) ;  /* 0xffffff8c00a87947 */ /* 0x000fea000383ffff */
.L_x_73:
[----:B------:R-:W-:-:S07]  /*adf0*/  MOV R0, UR5 ;  /* 0x0000000500007c02 */ /* 0x000fce0008000f00 */
.L_x_215:
[----:B-1----:R1:W2:Y:S02]  /*ae00*/  SYNCS.PHASECHK.TRANS64.TRYWAIT P0, [R0+URZ], R3 ;  /* 0x00000003000075a7 */ /* 0x0022a400080011ff */
[----:B--2---:R-:W-:Y:S05]  /*ae10*/  @!P0 NANOSLEEP.SYNCS 0x989680 ;  /* 0x009896800000895d */ /* 0x004fea0003900000 */
[----:B------:R-:W2:Y:S02]  /*ae20*/  @!P0 SYNCS.PHASECHK.TRANS64 P0, [R0+URZ], R3 ;  /* 0x00000003000085a7 */ /* 0x000ea400080010ff */
[----:B--2---:R-:W-:Y:S05]  /*ae30*/  @!P0 BRA `(.L_x_215) ;  /* 0xfffffffc00f08947 */ /* 0x004fea000383ffff */
[----:B------:R-:W-:Y:S05]  /*ae40*/  BRA `(.L_x_216) ;  /* 0xffffff8c00b47947 */ /* 0x000fea000383ffff */
.L_x_74:
[----:B------:R-:W-:-:S07]  /*ae50*/  MOV R0, UR5 ;  /* 0x0000000500007c02 */ /* 0x000fce0008000f00 */
.L_x_217:
[----:B-1----:R1:W2:Y:S02]  /*ae60*/  SYNCS.PHASECHK.TRANS64.TRYWAIT P0, [R0+URZ], R3 ;  /* 0x00000003000075a7 */ /* 0x0022a400080011ff */
[----:B--2---:R-:W-:Y:S05]  /*ae70*/  @!P0 NANOSLEEP.SYNCS 0x989680 ;  /* 0x009896800000895d */ /* 0x004fea0003900000 */
[----:B------:R-:W2:Y:S02]  /*ae80*/  @!P0 SYNCS.PHASECHK.TRANS64 P0, [R0+URZ], R3 ;  /* 0x00000003000085a7 */ /* 0x000ea400080010ff */
[----:B--2---:R-:W-:Y:S05]  /*ae90*/  @!P0 BRA `(.L_x_217) ;  /* 0xfffffffc00f08947 */ /* 0x004fea000383ffff */
[----:B------:R-:W-:Y:S05]  /*aea0*/  BRA `(.L_x_218) ;  /* 0xffffff8c00c07947 */ /* 0x000fea000383ffff */
.L_x_77:
[----:B--2---:R2:W3:Y:S02]  /*aeb0*/  SYNCS.PHASECHK.TRANS64.TRYWAIT P0, [R2+URZ+0x290], R5 ;  /* 0x00029005020075a7 */ /* 0x0044e400080011ff */
[----:B---3--:R-:W-:Y:S05]  /*aec0*/  @!P0 NANOSLEEP.SYNCS 0x989680 ;  /* 0x009896800000895d */ /* 0x008fea0003900000 */
[----:B------:R-:W3:Y:S02]  /*aed0*/  @!P0 SYNCS.PHASECHK.TRANS64 P0, [R2+URZ+0x290], R5 ;  /* 0x00029005020085a7 */ /* 0x000ee400080010ff */
[----:B---3--:R-:W-:Y:S05]  /*aee0*/  @!P0 BRA `(.L_x_77) ;  /* 0xfffffffc00f08947 */ /* 0x008fea000383ffff */
[----:B------:R-:W-:Y:S05]  /*aef0*/  BRA `(.L_x_219) ;  /* 0xffffff90001c7947 */ /* 0x000fea000383ffff */
.L_x_78:
[----:B------:R-:W-:-:S07]  /*af00*/  MOV R2, UR4 ;  /* 0x0000000400027c02 */ /* 0x000fce0008000f00 */
.L_x_220:
[----:B--2---:R2:W3:Y:S02]  /*af10*/  SYNCS.PHASECHK.TRANS64.TRYWAIT P0, [R2+URZ+0x240], R5 ;  /* 0x00024005020075a7 */ /* 0x0044e400080011ff */
[----:B---3--:R-:W-:Y:S05]  /*af20*/  @!P0 NANOSLEEP.SYNCS 0x989680 ;  /* 0x009896800000895d */ /* 0x008fea0003900000 */
[----:B------:R-:W3:Y:S02]  /*af30*/  @!P0 SYNCS.PHASECHK.TRANS64 P0, [R2+URZ+0x240], R5 ;  /* 0x00024005020085a7 */ /* 0x000ee400080010ff */
[----:B---3--:R-:W-:Y:S05]  /*af40*/  @!P0 BRA `(.L_x_220) ;  /* 0xfffffffc00f08947 */ /* 0x008fea000383ffff */
[----:B------:R-:W-:Y:S05]  /*af50*/  BRA `(.L_x_221) ;  /* 0xffffff90002c7947 */ /* 0x000fea000383ffff */
.L_x_79:
[----:B--2---:R2:W3:Y:S02]  /*af60*/  SYNCS.PHASECHK.TRANS64.TRYWAIT P1, [R2+URZ+0x230], R5 ;  /* 0x00023005020075a7 */ /* 0x0044e400080211ff */
[----:B---3--:R-:W-:Y:S05]  /*af70*/  @!P1 NANOSLEEP.SYNCS 0x989680 ;  /* 0x009896800000995d */ /* 0x008fea0003900000 */
[----:B------:R-:W3:Y:S02]  /*af80*/  @!P1 SYNCS.PHASECHK.TRANS64 P1, [R2+URZ+0x230], R5 ;  /* 0x00023005020095a7 */ /* 0x000ee400080210ff */
[----:B---3--:R-:W-:Y:S05]  /*af90*/  @!P1 BRA `(.L_x_79) ;  /* 0xfffffffc00f09947 */ /* 0x008fea000383ffff */
[----:B------:R-:W-:Y:S05]  /*afa0*/  BRA `(.L_x_222) ;  /* 0xffffff90005c7947 */ /* 0x000fea000383ffff */
.L_x_82:
[----:B------:R-:W-:-:S07]  /*afb0*/  MOV R0, UR4 ;  /* 0x0000000400007c02 */ /* 0x000fce0008000f00 */
.L_x_223:
[----:B--2---:R2:W3:Y:S02]  /*afc0*/  SYNCS.PHASECHK.TRANS64.TRYWAIT P0, [R0+URZ+0x240], R3 ;  /* 0x00024003000075a7 */ /* 0x0044e400080011ff */
[----:B---3--:R-:W-:Y:S05]  /*afd0*/  @!P0 NANOSLEEP.SYNCS 0x989680 ;  /* 0x009896800000895d */ /* 0x008fea0003900000 */
[----:B------:R-:W3:Y:S02]  /*afe0*/  @!P0 SYNCS.PHASECHK.TRANS64 P0, [R0+URZ+0x240], R3 ;  /* 0x00024003000085a7 */ /* 0x000ee400080010ff */
[----:B---3--:R-:W-:Y:S05]  /*aff0*/  @!P0 BRA `(.L_x_223) ;  /* 0xfffffffc00f08947 */ /* 0x008fea000383ffff */
[----:B------:R-:W-:Y:S05]  /*b000*/  BRA `(.L_x_81) ;  /* 0xffffff9000b07947 */ /* 0x000fea000383ffff */
.L_x_91:
[----:B--2---:R-:W-:-:S04]  /*b010*/  MOV R0, UR5 ;  /* 0x0000000500007c02 */ /* 0x004fc80008000f00 */
[----:B------:R2:W3:Y:S03]  /*b020*/  SYNCS.PHASECHK.TRANS64.TRYWAIT P0, [R0+URZ+0x8], R7 ;  /* 0x00000807000075a7 */ /* 0x0004e600080011ff */
[----:B---3--:R-:W-:Y:S05]  /*b030*/  @!P0 NANOSLEEP.SYNCS 0x989680 ;  /* 0x009896800000895d */ /* 0x008fea0003900000 */
[----:B------:R-:W3:Y:S02]  /*b040*/  @!P0 SYNCS.PHASECHK.TRANS64 P0, [R0+URZ+0x8], R7 ;  /* 0x00000807000085a7 */ /* 0x000ee400080010ff */
[----:B---3--:R-:W-:Y:S05]  /*b050*/  @!P0 BRA `(.L_x_91) ;  /* 0xfffffffc00ec8947 */ /* 0x008fea000383ffff */
[----:B------:R-:W-:Y:S05]  /*b060*/  BRA `(.L_x_90) ;  /* 0xffffff9400647947 */ /* 0x000fea000383ffff */
.L_x_93:
[----:B------:R-:W-:Y:S01]  /*b070*/  BSSY B0, `(.L_x_224) ;  /* 0x0000006000007945 */ /* 0x000fe20003800000 */
[----:B------:R-:W-:-:S07]  /*b080*/  MOV R15, 0xffffffff ;  /* 0xffffffff000f7802 */ /* 0x000fce0000000f00 */
[----:B-12--5:R-:W-:Y:S05]  /*b090*/  WARPSYNC.COLLECTIVE R15, `(.L_x_225) ;  /* 0x000000000f0c7348 */ /* 0x026fea0003c00000 */
[----:B------:R-:W-:Y:S02]  /*b0a0*/  ELECT P6, UR79, PT ;  /* 0x00000000004f782f */ /* 0x000fe400038c0000 */
[----:B------:R-:W-:Y:S01]  /*b0b0*/  MOV R14, UR79 ;  /* 0x0000004f000e7c02 */ /* 0x000fe20008000f00 */
[----:B-12--5:R-:W-:Y:S10]  /*b0c0*/  ENDCOLLECTIVE ;  /* 0x000000000000791b */ /* 0x026ff40003800000 */
.L_x_225:
[----:B------:R-:W-:Y:S05]  /*b0d0*/  BSYNC B0 ;  /* 0x0000000000007941 */ /* 0x000fea0003800000 */
.L_x_224:
[----:B------:R-:W-:Y:S01]  /*b0e0*/  PLOP3.LUT P0, PT, P6, PT, PT, 0x80, 0x8 ;  /* 0x000000000008781c */ /* 0x000fe2000370f070 */
[----:B------:R-:W-:-:S12]  /*b0f0*/  BRA `(.L_x_226) ;  /* 0xffffff9400907947 */ /* 0x000fd8000383ffff */
.L_x_95:
[----:B--2---:R-:W-:-:S04]  /*b100*/  MOV R0, UR5 ;  /* 0x0000000500007c02 */ /* 0x004fc80008000f00 */
[----:B------:R2:W3:Y:S03]  /*b110*/  SYNCS.PHASECHK.TRANS64.TRYWAIT P0, [R0+URZ+0x8], R5 ;  /* 0x00000805000075a7 */ /* 0x0004e600080011ff */
[----:B---3--:R-:W-:Y:S05]  /*b120*/  @!P0 NANOSLEEP.SYNCS 0x989680 ;  /* 0x009896800000895d */ /* 0x008fea0003900000 */
[----:B------:R-:W3:Y:S02]  /*b130*/  @!P0 SYNCS.PHASECHK.TRANS64 P0, [R0+URZ+0x8], R5 ;  /* 0x00000805000085a7 */ /* 0x000ee400080010ff */
[----:B---3--:R-:W-:Y:S05]  /*b140*/  @!P0 BRA `(.L_x_95) ;  /* 0xfffffffc00ec8947 */ /* 0x008fea000383ffff */
[----:B------:R-:W-:Y:S05]  /*b150*/  BRA `(.L_x_94) ;  /* 0xffffff9400947947 */ /* 0x000fea000383ffff */
.L_x_96:
[----:B-1----:R1:W2:Y:S02]  /*b160*/  SYNCS.PHASECHK.TRANS64.TRYWAIT P0, [R0+URZ+0x230], R5 ;  /* 0x00023005000075a7 */ /* 0x0022a400080011ff */
[----:B--2---:R-:W-:Y:S05]  /*b170*/  @!P0 NANOSLEEP.SYNCS 0x989680 ;  /* 0x009896800000895d */ /* 0x004fea0003900000 */
[----:B------:R-:W2:Y:S02]  /*b180*/  @!P0 SYNCS.PHASECHK.TRANS64 P0, [R0+URZ+0x230], R5 ;  /* 0x00023005000085a7 */ /* 0x000ea400080010ff */
[----:B--2---:R-:W-:Y:S05]  /*b190*/  @!P0 BRA `(.L_x_96) ;  /* 0xfffffffc00f08947 */ /* 0x004fea000383ffff */
[----:B------:R-:W-:Y:S05]  /*b1a0*/  BRA `(.L_x_227) ;  /* 0xffffff9800687947 */ /* 0x000fea000383ffff */
.L_x_98:
[----:B------:R-:W-:-:S07]  /*b1b0*/  MOV R0, UR19 ;  /* 0x0000001300007c02 */ /* 0x000fce0008000f00 */
.L_x_228:
[----:B-1----:R1:W2:Y:S02]  /*b1c0*/  SYNCS.PHASECHK.TRANS64.TRYWAIT P0, [R0+URZ+0x270], R5 ;  /* 0x00027005000075a7 */ /* 0x0022a400080011ff */
[----:B--2---:R-:W-:Y:S05]  /*b1d0*/  @!P0 NANOSLEEP.SYNCS 0x989680 ;  /* 0x009896800000895d */ /* 0x004fea0003900000 */
[----:B------:R-:W2:Y:S02]  /*b1e0*/  @!P0 SYNCS.PHASECHK.TRANS64 P0, [R0+URZ+0x270], R5 ;  /* 0x00027005000085a7 */ /* 0x000ea400080010ff */
[----:B--2---:R-:W-:Y:S05]  /*b1f0*/  @!P0 BRA `(.L_x_228) ;  /* 0xfffffffc00f08947 */ /* 0x004fea000383ffff */
[----:B------:R-:W-:Y:S05]  /*b200*/  BRA `(.L_x_229) ;  /* 0xffffff9800b07947 */ /* 0x000fea000383ffff */
.L_x_101:
[----:B------:R-:W-:Y:S07]  /*b210*/  MOV R0, UR6 ;  /* 0x0000000600007c02 */ /* 0x000fee0008000f00 */
.L_x_230:
[----:B-1----:R1:W2:Y:S02]  /*b220*/  SYNCS.PHASECHK.TRANS64.TRYWAIT P0, [R0+URZ], R5 ;  /* 0x00000005000075a7 */ /* 0x0022a400080011ff */
[----:B--2---:R-:W-:Y:S05]  /*b230*/  @!P0 NANOSLEEP.SYNCS 0x989680 ;  /* 0x009896800000895d */ /* 0x004fea0003900000 */
[----:B------:R-:W2:Y:S02]  /*b240*/  @!P0 SYNCS.PHASECHK.TRANS64 P0, [R0+URZ], R5 ;  /* 0x00000005000085a7 */ /* 0x000ea400080010ff */
[----:B--2---:R-:W-:Y:S05]  /*b250*/  @!P0 BRA `(.L_x_230) ;  /* 0xfffffffc00f08947 */ /* 0x004fea000383ffff */
[----:B------:R-:W-:Y:S05]  /*b260*/  BRA `(.L_x_100) ;  /* 0xffffff9800c87947 */ /* 0x000fea000383ffff */
.L_x_105:
[----:B-1----:R-:W-:-:S07]  /*b270*/  MOV R0, UR4 ;  /* 0x0000000400007c02 */ /* 0x002fce0008000f00 */
.L_x_231:
[----:B-1----:R1:W2:Y:S02]  /*b280*/  SYNCS.PHASECHK.TRANS64.TRYWAIT P0, [R0+URZ], R3 ;  /* 0x00000003000075a7 */ /* 0x0022a400080011ff */
[----:B--2---:R-:W-:Y:S05]  /*b290*/  @!P0 NANOSLEEP.SYNCS 0x989680 ;  /* 0x009896800000895d */ /* 0x004fea0003900000 */
[----:B------:R-:W2:Y:S02]  /*b2a0*/  @!P0 SYNCS.PHASECHK.TRANS64 P0, [R0+URZ], R3 ;  /* 0x00000003000085a7 */ /* 0x000ea400080010ff */
[----:B--2---:R-:W-:Y:S05]  /*b2b0*/  @!P0 BRA `(.L_x_231) ;  /* 0xfffffffc00f08947 */ /* 0x004fea000383ffff */
[----:B------:R-:W-:Y:S05]  /*b2c0*/  BRA `(.L_x_232) ;  /* 0xffffff9c00807947 */ /* 0x000fea000383ffff */
.L_x_106:
[----:B------:R-:W-:-:S07]  /*b2d0*/  MOV R0, UR5 ;  /* 0x0000000500007c02 */ /* 0x000fce0008000f00 */
.L_x_233:
[----:B-1----:R1:W2:Y:S02]  /*b2e0*/  SYNCS.PHASECHK.TRANS64.TRYWAIT P0, [R0+URZ], R3 ;  /* 0x00000003000075a7 */ /* 0x0022a400080011ff */
[----:B--2---:R-:W-:Y:S05]  /*b2f0*/  @!P0 NANOSLEEP.SYNCS 0x989680 ;  /* 0x009896800000895d */ /* 0x004fea0003900000 */
[----:B------:R-:W2:Y:S02]  /*b300*/  @!P0 SYNCS.PHASECHK.TRANS64 P0, [R0+URZ], R3 ;  /* 0x00000003000085a7 */ /* 0x000ea400080010ff */
[----:B--2---:R-:W-:Y:S05]  /*b310*/  @!P0 BRA `(.L_x_233) ;  /* 0xfffffffc00f08947 */ /* 0x004fea000383ffff */
[----:B------:R-:W-:Y:S05]  /*b320*/  BRA `(.L_x_234) ;  /* 0xffffff9c008c7947 */ /* 0x000fea000383ffff */
.L_x_107:
[----:B------:R-:W-:-:S07]  /*b330*/  MOV R0, UR5 ;  /* 0x0000000500007c02 */ /* 0x000fce0008000f00 */
.L_x_235:
[----:B-1----:R1:W2:Y:S02]  /*b340*/  SYNCS.PHASECHK.TRANS64.TRYWAIT P0, [R0+URZ], R3 ;  /* 0x00000003000075a7 */ /* 0x0022a400080011ff */
[----:B--2---:R-:W-:Y:S05]  /*b350*/  @!P0 NANOSLEEP.SYNCS 0x989680 ;  /* 0x009896800000895d */ /* 0x004fea0003900000 */
[----:B------:R-:W2:Y:S02]  /*b360*/  @!P0 SYNCS.PHASECHK.TRANS64 P0, [R0+URZ], R3 ;  /* 0x00000003000085a7 */ /* 0x000ea400080010ff */
[----:B--2---:R-:W-:Y:S05]  /*b370*/  @!P0 BRA `(.L_x_235) ;  /* 0xfffffffc00f08947 */ /* 0x004fea000383ffff */
[----:B------:R-:W-:Y:S05]  /*b380*/  BRA `(.L_x_236) ;  /* 0xffffff9c00987947 */ /* 0x000fea000383ffff */
.L_x_110:
[----:B------:R-:W-:-:S07]  /*b390*/  MOV R0, UR13 ;  /* 0x0000000d00007c02 */ /* 0x000fce0008000f00 */
.L_x_237:
[----:B-1----:R1:W2:Y:S02]  /*b3a0*/  SYNCS.PHASECHK.TRANS64.TRYWAIT P1, [R0+URZ+0x2b0], R3 ;  /* 0x0002b003000075a7 */ /* 0x0022a400080211ff */
[----:B--2---:R-:W-:Y:S05]  /*b3b0*/  @!P1 NANOSLEEP.SYNCS 0x989680 ;  /* 0x009896800000995d */ /* 0x004fea0003900000 */
[----:B------:R-:W2:Y:S02]  /*b3c0*/  @!P1 SYNCS.PHASECHK.TRANS64 P1, [R0+URZ+0x2b0], R3 ;  /* 0x0002b003000095a7 */ /* 0x000ea400080210ff */
[----:B--2---:R-:W-:Y:S05]  /*b3d0*/  @!P1 BRA `(.L_x_237) ;  /* 0xfffffffc00f09947 */ /* 0x004fea000383ffff */
[----:B------:R-:W-:Y:S05]  /*b3e0*/  BRA `(.L_x_238) ;  /* 0xffffff9c00e47947 */ /* 0x000fea000383ffff */
.L_x_115:
[----:B--2---:R2:W3:Y:S02]  /*b3f0*/  SYNCS.PHASECHK.TRANS64.TRYWAIT P0, [R8+URZ+0x230], R5 ;  /* 0x00023005080075a7 */ /* 0x0044e400080011ff */
[----:B---3--:R-:W-:Y:S05]  /*b400*/  @!P0 NANOSLEEP.SYNCS 0x989680 ;  /* 0x009896800000895d */ /* 0x008fea0003900000 */
[----:B------:R-:W3:Y:S02]  /*b410*/  @!P0 SYNCS.PHASECHK.TRANS64 P0, [R8+URZ+0x230], R5 ;  /* 0x00023005080085a7 */ /* 0x000ee400080010ff */
[----:B---3--:R-:W-:Y:S05]  /*b420*/  @!P0 BRA `(.L_x_115) ;  /* 0xfffffffc00f08947 */ /* 0x008fea000383ffff */
[----:B------:R-:W-:Y:S05]  /*b430*/  BRA `(.L_x_239) ;  /* 0xffffffa400187947 */ /* 0x000fea000383ffff */
.L_x_118:
[----:B------:R-:W-:Y:S07]  /*b440*/  MOV R0, UR21 ;  /* 0x0000001500007c02 */ /* 0x000fee0008000f00 */
.L_x_240:
[----:B--2---:R2:W3:Y:S02]  /*b450*/  SYNCS.PHASECHK.TRANS64.TRYWAIT P1, [R0+URZ+0x228], R5 ;  /* 0x00022805000075a7 */ /* 0x0044e400080211ff */
[----:B---3--:R-:W-:Y:S05]  /*b460*/  @!P1 NANOSLEEP.SYNCS 0x989680 ;  /* 0x009896800000995d */ /* 0x008fea0003900000 */
[----:B------:R-:W3:Y:S02]  /*b470*/  @!P1 SYNCS.PHASECHK.TRANS64 P1, [R0+URZ+0x228], R5 ;  /* 0x00022805000095a7 */ /* 0x000ee400080210ff */
[----:B---3--:R-:W-:Y:S05]  /*b480*/  @!P1 BRA `(.L_x_240) ;  /* 0xfffffffc00f09947 */ /* 0x008fea000383ffff */
[----:B------:R-:W-:Y:S05]  /*b490*/  BRA `(.L_x_117) ;  /* 0xffffffa800947947 */ /* 0x000fea000383ffff */
.L_x_121:
[----:B--2---:R-:W-:Y:S07]  /*b4a0*/  MOV R5, UR21 ;  /* 0x0000001500057c02 */ /* 0x004fee0008000f00 */
.L_x_241:
[----:B--2---:R2:W3:Y:S02]  /*b4b0*/  SYNCS.PHASECHK.TRANS64.TRYWAIT P0, [R5+URZ+0x210], R4 ;  /* 0x00021004050075a7 */ /* 0x0044e400080011ff */
[----:B---3--:R-:W-:Y:S05]  /*b4c0*/  @!P0 NANOSLEEP.SYNCS 0x989680 ;  /* 0x009896800000895d */ /* 0x008fea0003900000 */
[----:B------:R-:W3:Y:S02]  /*b4d0*/  @!P0 SYNCS.PHASECHK.TRANS64 P0, [R5+URZ+0x210], R4 ;  /* 0x00021004050085a7 */ /* 0x000ee400080010ff */
[----:B---3--:R-:W-:Y:S05]  /*b4e0*/  @!P0 BRA `(.L_x_241) ;  /* 0xfffffffc00f08947 */ /* 0x008fea000383ffff */
[----:B------:R-:W-:Y:S05]  /*b4f0*/  BRA `(.L_x_242) ;  /* 0xffffffa800ec7947 */ /* 0x000fea000383ffff */
.L_x_122:
[----:B------:R-:W-:Y:S07]  /*b500*/  MOV R5, UR21 ;  /* 0x0000001500057c02 */ /* 0x000fee0008000f00 */
.L_x_243:
[----:B--2---:R2:W3:Y:S02]  /*b510*/  SYNCS.PHASECHK.TRANS64.TRYWAIT P0, [R5+URZ+0x218], R4 ;  /* 0x00021804050075a7 */ /* 0x0044e400080011ff */
[----:B---3--:R-:W-:Y:S05]  /*b520*/  @!P0 NANOSLEEP.SYNCS 0x989680 ;  /* 0x009896800000895d */ /* 0x008fea0003900000 */
[----:B------:R-:W3:Y:S02]  /*b530*/  @!P0 SYNCS.PHASECHK.TRANS64 P0, [R5+URZ+0x218], R4 ;  /* 0x00021804050085a7 */ /* 0x000ee400080010ff */
[----:B---3--:R-:W-:Y:S05]  /*b540*/  @!P0 BRA `(.L_x_243) ;  /* 0xfffffffc00f08947 */ /* 0x008fea000383ffff */
[----:B------:R-:W-:Y:S05]  /*b550*/  BRA `(.L_x_244) ;  /* 0xffffffac002c7947 */ /* 0x000fea000383ffff */
.L_x_124:
[----:B------:R-:W-:-:S07]  /*b560*/  MOV R0, UR21 ;  /* 0x0000001500007c02 */ /* 0x000fce0008000f00 */
.L_x_245:
[----:B--2---:R2:W3:Y:S02]  /*b570*/  SYNCS.PHASECHK.TRANS64.TRYWAIT P0, [R0+URZ+0x210], R3 ;  /* 0x00021003000075a7 */ /* 0x0044e400080011ff */
[----:B---3--:R-:W-:Y:S05]  /*b580*/  @!P0 NANOSLEEP.SYNCS 0x989680 ;  /* 0x009896800000895d */ /* 0x008fea0003900000 */
[----:B------:R-:W3:Y:S02]  /*b590*/  @!P0 SYNCS.PHASECHK.TRANS64 P0, [R0+URZ+0x210], R3 ;  /* 0x00021003000085a7 */ /* 0x000ee400080010ff */
[----:B---3--:R-:W-:Y:S05]  /*b5a0*/  @!P0 BRA `(.L_x_245) ;  /* 0xfffffffc00f08947 */ /* 0x008fea000383ffff */
[----:B------:R-:W-:Y:S05]  /*b5b0*/  BRA `(.L_x_246) ;  /* 0xffffffac009c7947 */ /* 0x000fea000383ffff */
.L_x_126:
[----:B-1----:R1:W2:Y:S02]  /*b5c0*/  SYNCS.PHASECHK.TRANS64.TRYWAIT P0, [R3+URZ+0x230], R0 ;  /* 0x00023000030075a7 */ /* 0x0022a400080011ff */
[----:B--2---:R-:W-:Y:S05]  /*b5d0*/  @!P0 NANOSLEEP.SYNCS 0x989680 ;  /* 0x009896800000895d */ /* 0x004fea0003900000 */
[----:B------:R-:W2:Y:S02]  /*b5e0*/  @!P0 SYNCS.PHASECHK.TRANS64 P0, [R3+URZ+0x230], R0 ;  /* 0x00023000030085a7 */ /* 0x000ea400080010ff */
[----:B--2---:R-:W-:Y:S05]  /*b5f0*/  @!P0 BRA `(.L_x_126) ;  /* 0xfffffffc00f08947 */ /* 0x004fea000383ffff */
[----:B------:R-:W-:Y:S05]  /*b600*/  BRA `(.L_x_247) ;  /* 0xffffffb0005c7947 */ /* 0x000fea000383ffff */
.L_x_137:
[----:B--2---:R2:W1:Y:S02]  /*b610*/  SYNCS.PHASECHK.TRANS64.TRYWAIT P1, [R3+URZ+0x200], R2 ;  /* 0x00020002030075a7 */ /* 0x00446400080211ff */
[----:B-1----:R-:W-:Y:S05]  /*b620*/  @!P1 NANOSLEEP.SYNCS 0x989680 ;  /* 0x009896800000995d */ /* 0x002fea0003900000 */
[----:B------:R-:W1:Y:S02]  /*b630*/  @!P1 SYNCS.PHASECHK.TRANS64 P1, [R3+URZ+0x200], R2 ;  /* 0x00020002030095a7 */ /* 0x000e6400080210ff */
[----:B-1----:R-:W-:Y:S05]  /*b640*/  @!P1 BRA `(.L_x_137) ;  /* 0xfffffffc00f09947 */ /* 0x002fea000383ffff */
[----:B------:R-:W-:Y:S05]  /*b650*/  BRA `(.L_x_136) ;  /* 0xffffffbc00dc7947 */ /* 0x000fea000383ffff */
.L_x_139:
[----:B--2---:R2:W4:Y:S02]  /*b660*/  SYNCS.PHASECHK.TRANS64.TRYWAIT P0, [R161+URZ+0x250], R4 ;  /* 0x00025004a10075a7 */ /* 0x00452400080011ff */
[----:B----4-:R-:W-:Y:S05]  /*b670*/  @!P0 NANOSLEEP.SYNCS 0x989680 ;  /* 0x009896800000895d */ /* 0x010fea0003900000 */
[----:B------:R-:W4:Y:S02]  /*b680*/  @!P0 SYNCS.PHASECHK.TRANS64 P0, [R161+URZ+0x250], R4 ;  /* 0x00025004a10085a7 */ /* 0x000f2400080010ff */
[----:B----4-:R-:W-:Y:S05]  /*b690*/  @!P0 BRA `(.L_x_139) ;  /* 0xfffffffc00f08947 */ /* 0x010fea000383ffff */
[----:B------:R-:W-:Y:S05]  /*b6a0*/  BRA `(.L_x_138) ;  /* 0xffffffc000347947 */ /* 0x000fea000383ffff */
.L_x_148:
[----:B---3--:R3:W4:Y:S02]  /*b6b0*/  SYNCS.PHASECHK.TRANS64.TRYWAIT P0, [R197+URZ+0x200], R2 ;  /* 0x00020002c50075a7 */ /* 0x00872400080011ff */
[----:B----4-:R-:W-:Y:S05]  /*b6c0*/  @!P0 NANOSLEEP.SYNCS 0x989680 ;  /* 0x009896800000895d */ /* 0x010fea0003900000 */
[----:B------:R-:W4:Y:S02]  /*b6d0*/  @!P0 SYNCS.PHASECHK.TRANS64 P0, [R197+URZ+0x200], R2 ;  /* 0x00020002c50085a7 */ /* 0x000f2400080010ff */
[----:B----4-:R-:W-:Y:S05]  /*b6e0*/  @!P0 BRA `(.L_x_148) ;  /* 0xfffffffc00f08947 */ /* 0x010fea000383ffff */
[----:B------:R-:W-:Y:S05]  /*b6f0*/  BRA `(.L_x_147) ;  /* 0xffffffd400447947 */ /* 0x000fea000383ffff */
        .weak           $__internal_0_$__cuda_sm10x_tcgen05_guardrail_trap_col_being_dealloced_not_returned_by_alloc
        .type           $__internal_0_$__cuda_sm10x_tcgen05_guardrail_trap_col_being_dealloced_not_returned_by_alloc,@function
        .size           $__internal_0_$__cuda_sm10x_tcgen05_guardrail_trap_col_being_dealloced_not_returned_by_alloc,($__internal_1_$__cuda_sm10x_tcgen05_guardrail_trap_phase_invalid_during_alloc - $__internal_0_$__cuda_sm10x_tcgen05_guardrail_trap_col_being_dealloced_not_returned_by_alloc)
$__internal_0_$__cuda_sm10x_tcgen05_guardrail_trap_col_being_dealloced_not_returned_by_alloc:
[----:B------:R-:W-:Y:S05]  /*b700*/  BPT.TRAP 0x1 ;  /* 0x000000040000795c */ /* 0x000fea0000300000 */
[----:B------:R-:W-:-:S04]  /*b710*/  HFMA2 R3, -RZ, RZ, 0, 0 ;  /* 0x00000000ff037431 */ /* 0x000fc800000001ff */
[----:B------:R-:W-:Y:S05]  /*b720*/  RET.REL.NODEC R2 `(_ZN7cutlass13device_kernelINS_4gemm6kernel13GemmUniversalIN4cute5tupleIJiiiiEEENS1_10collective13CollectiveMmaINS1_35MainloopSm100TmaUmmaWarpSpecializedILi32ELi2ELi4ENS5_IJNS4_1CILi8EEENSA_ILi1EEESC_EEEEENS5_IJNSA_ILi256EEENSA_ILi128EEENSA_ILi32EEEEEENS_12float_e4m3_tENS5_IJlSC_lEEESJ_SK_NS4_8TiledMMAINS4_8MMA_AtomIJNS4_10MMA_TraitsINS4_25SM100_MMA_F8F6F4_2x1SM_SSEJSJ_SJ_fSF_SG_NS4_17integral_constantINS4_4UMMA5MajorELSR_0EEESS_NSP_INSQ_7ScaleInELST_0EEESU_EEEEEENS4_6LayoutINS5_IJSC_SC_SC_EEENS5_IJNSA_ILi0EEESZ_SZ_EEEEENS5_IJNS4_10UnderscoreES12_S12_EEEEENS4_18SM100_TMA_2SM_LOADENS4_14ComposedLayoutINS4_7SwizzleILi1ELi4ELi3EEENS4_18smem_ptr_flag_bitsILi8EEENSX_INS5_IJSB_SH_EEENS5_IJSH_SC_EEEEEEEvNS4_8identityENS4_28SM100_TMA_2SM_LOAD_MULTICASTES1E_vS1F_EENS_8epilogue10collective18CollectiveEpilogueINS1I_23Sm100TmaWarpSpecializedILi2ELi2ELi64ELb0ELb0EEEJNS5_IJSG_SG_SH_EEENS5_IJNSX_ISG_SC_EENSX_INSA_ILi64EEESC_EEEEESJ_SK_SJ_SK_NS1I_6fusion15FusionCallbacksIS1M_NS1S_17LinearCombinationISJ_fSJ_fLNS_15FloatRoundStyleE2EEES1N_S1R_JEEENS4_5SM1004TMEM4LOAD26SM100_TMEM_LOAD_32dp32b64xENS4_13SM90_TMA_LOADENS16_INS17_ILi2ELi4ELi3EEES1A_NSX_INS5_IJSB_S1P_EEENS5_IJS1P_SC_EEEEEEENS4_39AutoVectorizingCopyWithAssumedAlignmentILi128EEENS4_14SM90_TMA_STOREES27_S29_S29_EEEvvEEEEvNT_6ParamsE) ;  /* 0xffffff4802347950 */ /* 0x000fea0003c3ffff */
        .weak           $__internal_1_$__cuda_sm10x_tcgen05_guardrail_trap_phase_invalid_during_alloc
        .type           $__internal_1_$__cuda_sm10x_tcgen05_guardrail_trap_phase_invalid_during_alloc,@function
        .size           $__internal_1_$__cuda_sm10x_tcgen05_guardrail_trap_phase_invalid_during_alloc,($__internal_2_$__cuda_sm10x_tcgen05_guardrail_trap_unallocated_columns_being_dealloced - $__internal_1_$__cuda_sm10x_tcgen05_guardrail_trap_phase_invalid_during_alloc)
$__internal_1_$__cuda_sm10x_tcgen05_guardrail_trap_phase_invalid_during_alloc:
[----:B------:R-:W-:Y:S05]  /*b730*/  BPT.TRAP 0x1 ;  /* 0x000000040000795c */ /* 0x000fea0000300000 */
[----:B------:R-:W-:-:S04]  /*b740*/  MOV R5, 0x0 ;  /* 0x0000000000057802 */ /* 0x000fc80000000f00 */
[----:B------:R-:W-:Y:S05]  /*b750*/  RET.REL.NODEC R4 `(_ZN7cutlass13device_kernelINS_4gemm6kernel13GemmUniversalIN4cute5tupleIJiiiiEEENS1_10collective13CollectiveMmaINS1_35MainloopSm100TmaUmmaWarpSpecializedILi32ELi2ELi4ENS5_IJNS4_1CILi8EEENSA_ILi1EEESC_EEEEENS5_IJNSA_ILi256EEENSA_ILi128EEENSA_ILi32EEEEEENS_12float_e4m3_tENS5_IJlSC_lEEESJ_SK_NS4_8TiledMMAINS4_8MMA_AtomIJNS4_10MMA_TraitsINS4_25SM100_MMA_F8F6F4_2x1SM_SSEJSJ_SJ_fSF_SG_NS4_17integral_constantINS4_4UMMA5MajorELSR_0EEESS_NSP_INSQ_7ScaleInELST_0EEESU_EEEEEENS4_6LayoutINS5_IJSC_SC_SC_EEENS5_IJNSA_ILi0EEESZ_SZ_EEEEENS5_IJNS4_10UnderscoreES12_S12_EEEEENS4_18SM100_TMA_2SM_LOADENS4_14ComposedLayoutINS4_7SwizzleILi1ELi4ELi3EEENS4_18smem_ptr_flag_bitsILi8EEENSX_INS5_IJSB_SH_EEENS5_IJSH_SC_EEEEEEEvNS4_8identityENS4_28SM100_TMA_2SM_LOAD_MULTICASTES1E_vS1F_EENS_8epilogue10collective18CollectiveEpilogueINS1I_23Sm100TmaWarpSpecializedILi2ELi2ELi64ELb0ELb0EEEJNS5_IJSG_SG_SH_EEENS5_IJNSX_ISG_SC_EENSX_INSA_ILi64EEESC_EEEEESJ_SK_SJ_SK_NS1I_6fusion15FusionCallbacksIS1M_NS1S_17LinearCombinationISJ_fSJ_fLNS_15FloatRoundStyleE2EEES1N_S1R_JEEENS4_5SM1004TMEM4LOAD26SM100_TMEM_LOAD_32dp32b64xENS4_13SM90_TMA_LOADENS16_INS17_ILi2ELi4ELi3EEES1A_NSX_INS5_IJSB_S1P_EEENS5_IJS1P_SC_EEEEEEENS4_39AutoVectorizingCopyWithAssumedAlignmentILi128EEENS4_14SM90_TMA_STOREES27_S29_S29_EEEvvEEEEvNT_6ParamsE) ;  /* 0xffffff4804287950 */ /* 0x000fea0003c3ffff */
        .weak           $__internal_2_$__cuda_sm10x_tcgen05_guardrail_trap_unallocated_columns_being_dealloced
        .type           $__internal_2_$__cuda_sm10x_tcgen05_guardrail_trap_unallocated_columns_being_dealloced,@function
        .size           $__internal_2_$__cuda_sm10x_tcgen05_guardrail_trap_unallocated_columns_being_dealloced,(.L_x_249 - $__internal_2_$__cuda_sm10x_tcgen05_guardrail_trap_unallocated_columns_being_dealloced)
$__internal_2_$__cuda_sm10x_tcgen05_guardrail_trap_unallocated_columns_being_dealloced:
[----:B------:R-:W-:Y:S05]  /*b760*/  BPT.TRAP 0x1 ;  /* 0x000000040000795c */ /* 0x000fea0000300000 */
[----:B------:R-:W-:-:S04]  /*b770*/  HFMA2 R3, -RZ, RZ, 0, 0 ;  /* 0x00000000ff037431 */ /* 0x000fc800000001ff */
[----:B------:R-:W-:Y:S05]  /*b780*/  RET.REL.NODEC R2 `(_ZN7cutlass13device_kernelINS_4gemm6kernel13GemmUniversalIN4cute5tupleIJiiiiEEENS1_10collective13CollectiveMmaINS1_35MainloopSm100TmaUmmaWarpSpecializedILi32ELi2ELi4ENS5_IJNS4_1CILi8EEENSA_ILi1EEESC_EEEEENS5_IJNSA_ILi256EEENSA_ILi128EEENSA_ILi32EEEEEENS_12float_e4m3_tENS5_IJlSC_lEEESJ_SK_NS4_8TiledMMAINS4_8MMA_AtomIJNS4_10MMA_TraitsINS4_25SM100_MMA_F8F6F4_2x1SM_SSEJSJ_SJ_fSF_SG_NS4_17integral_constantINS4_4UMMA5MajorELSR_0EEESS_NSP_INSQ_7ScaleInELST_0EEESU_EEEEEENS4_6LayoutINS5_IJSC_SC_SC_EEENS5_IJNSA_ILi0EEESZ_SZ_EEEEENS5_IJNS4_10UnderscoreES12_S12_EEEEENS4_18SM100_TMA_2SM_LOADENS4_14ComposedLayoutINS4_7SwizzleILi1ELi4ELi3EEENS4_18smem_ptr_flag_bitsILi8EEENSX_INS5_IJSB_SH_EEENS5_IJSH_SC_EEEEEEEvNS4_8identityENS4_28SM100_TMA_2SM_LOAD_MULTICASTES1E_vS1F_EENS_8epilogue10collective18CollectiveEpilogueINS1I_23Sm100TmaWarpSpecializedILi2ELi2ELi64ELb0ELb0EEEJNS5_IJSG_SG_SH_EEENS5_IJNSX_ISG_SC_EENSX_INSA_ILi64EEESC_EEEEESJ_SK_SJ_SK_NS1I_6fusion15FusionCallbacksIS1M_NS1S_17LinearCombinationISJ_fSJ_fLNS_15FloatRoundStyleE2EEES1N_S1R_JEEENS4_5SM1004TMEM4LOAD26SM100_TMEM_LOAD_32dp32b64xENS4_13SM90_TMA_LOADENS16_INS17_ILi2ELi4ELi3EEES1A_NSX_INS5_IJSB_S1P_EEENS5_IJS1P_SC_EEEEEEENS4_39AutoVectorizingCopyWithAssumedAlignmentILi128EEENS4_14SM90_TMA_STOREES27_S29_S29_EEEvvEEEEvNT_6ParamsE) ;  /* 0xffffff48021c7950 */ /* 0x000fea0003c3ffff */
.L_x_248:
[----:B------:R-:W-:-:S00]  /*b790*/  BRA `(.L_x_248) ;  /* 0xfffffffc00fc7947 */ /* 0x000fc0000383ffff */
[----:B------:R-:W-:-:S00]  /*b7a0*/  NOP ;  /* 0x0000000000007918 */ /* 0x000fc00000000000 */
        /* <DEDUP_REMOVED lines=13> */
.L_x_249:


//--------------------- .nv.global.init           --------------------------
	.section	.nv.global.init,"aw",@progbits
.nv.global.init:
	.type		$str$27,@object
	.size		$str$27,($str$28 - $str$27)
$str$27:
        /*0000*/ 	.byte	0x28, 0x61, 0x64, 0x64, 0x72, 0x65, 0x73, 0x73, 0x20, 0x26, 0x20, 0x6d, 0x61, 0x73, 0x6b, 0x29
        /*0010*/ 	.byte	0x20, 0x3d, 0x3d, 0x20, 0x30, 0x00
	.type		$str$28,@object
	.size		$str$28,($str$26 - $str$28)
$str$28:
        /*0016*/ 	.byte	0x2f, 0x74, 0x6d, 0x70, 0x2f, 0x63, 0x75, 0x74, 0x6c, 0x61, 0x73, 0x73, 0x5f, 0x73, 0x77, 0x65
        /*0026*/ 	.byte	0x65, 0x70, 0x5f, 0x73, 0x72, 0x63, 0x2f, 0x69, 0x6e, 0x63, 0x6c, 0x75, 0x64, 0x65, 0x2f, 0x63
        /*0036*/ 	.byte	0x75, 0x74, 0x65, 0x2f, 0x70, 0x6f, 0x69, 0x6e, 0x74, 0x65, 0x72, 0x5f, 0x66, 0x6c, 0x61, 0x67
        /*0046*/ 	.byte	0x67, 0x65, 0x64, 0x2e, 0x68, 0x70, 0x70, 0x00
	.type		$str$26,@object
	.size		$str$26,($str$25 - $str$26)
$str$26:
        /*004e*/ 	.byte	0x2f, 0x74, 0x6d, 0x70, 0x2f, 0x63, 0x75, 0x74, 0x6c, 0x61, 0x73, 0x73, 0x5f, 0x73, 0x77, 0x65
        /*005e*/ 	.byte	0x65, 0x70, 0x5f, 0x73, 0x72, 0x63, 0x2f, 0x69, 0x6e, 0x63, 0x6c, 0x75, 0x64, 0x65, 0x2f, 0x63
        /*006e*/ 	.byte	0x75, 0x74, 0x65, 0x2f, 0x61, 0x74, 0x6f, 0x6d, 0x2f, 0x63, 0x6f, 0x70, 0x79, 0x5f, 0x74, 0x72
        /*007e*/ 	.byte	0x61, 0x69, 0x74, 0x73, 0x5f, 0x73, 0x6d, 0x31, 0x30, 0x30, 0x2e, 0x68, 0x70, 0x70, 0x00
	.type		$str$25,@object
	.size		$str$25,(__unnamed_1 - $str$25)
$str$25:
        /*008d*/ 	.byte	0x28, 0x28, 0x75, 0x69, 0x6e, 0x74, 0x33, 0x32, 0x5f, 0x74, 0x28, 0x74, 0x68, 0x72, 0x65, 0x61
        /*009d*/ 	.byte	0x64, 0x49, 0x64, 0x78, 0x2e, 0x78, 0x29, 0x20, 0x2f, 0x20, 0x33, 0x32, 0x29, 0x20, 0x25, 0x20
        /*00ad*/ 	.byte	0x34, 0x29, 0x20, 0x3d, 0x3d, 0x20, 0x28, 0x28, 0x28, 0x74, 0x6d, 0x65, 0x6d, 0x5f, 0x61, 0x64
        /*00bd*/ 	.byte	0x64, 0x72, 0x20, 0x3e, 0x3e, 0x20, 0x31, 0x36, 0x29, 0x20, 0x2f, 0x20, 0x33, 0x32, 0x29, 0x20
        /*00cd*/ 	.byte	0x25, 0x20, 0x34, 0x29, 0x00
	.type		__unnamed_1,@object
	.size		__unnamed_1,(__unnamed_2 - __unnamed_1)
__unnamed_1:
        /*00d2*/ 	.byte	0x61, 0x75, 0x74, 0x6f, 0x20, 0x63, 0x75, 0x74, 0x65, 0x3a, 0x3a, 0x61, 0x73, 0x5f, 0x70, 0x6f
        /* <DEDUP_REMOVED lines=24> */
        /*0262*/ 	.byte	0x43, 0x3c, 0x38, 0x31, 0x39, 0x32, 0x3e, 0x3e, 0x3e, 0x3e, 0x5d, 0x00
	.type		__unnamed_2,@object
	.size		__unnamed_2,(.L_2 - __unnamed_2)
__unnamed_2:
        /* <DEDUP_REMOVED lines=42> */
        /*050e*/ 	.byte	0x3e, 0x3e, 0x3e, 0x3e, 0x5d, 0x00
.L_2:


//--------------------- .nv.shared._ZN7cutlass13device_kernelINS_4gemm6kernel13GemmUniversalIN4cute5tupleIJiiiiEEENS1_10collective13CollectiveMmaINS1_35MainloopSm100TmaUmmaWarpSpecializedILi32ELi2ELi4ENS5_IJNS4_1CILi8EEENSA_ILi1EEESC_EEEEENS5_IJNSA_ILi256EEENSA_ILi128EEENSA_ILi32EEEEEENS_12float_e4m3_tENS5_IJlSC_lEEESJ_SK_NS4_8TiledMMAINS4_8MMA_AtomIJNS4_10MMA_TraitsINS4_25SM100_MMA_F8F6F4_2x1SM_SSEJSJ_SJ_fSF_SG_NS4_17integral_constantINS4_4UMMA5MajorELSR_0EEESS_NSP_INSQ_7ScaleInELST_0EEESU_EEEEEENS4_6LayoutINS5_IJSC_SC_SC_EEENS5_IJNSA_ILi0EEESZ_SZ_EEEEENS5_IJNS4_10UnderscoreES12_S12_EEEEENS4_18SM100_TMA_2SM_LOADENS4_14ComposedLayoutINS4_7SwizzleILi1ELi4ELi3EEENS4_18smem_ptr_flag_bitsILi8EEENSX_INS5_IJSB_SH_EEENS5_IJSH_SC_EEEEEEEvNS4_8identityENS4_28SM100_TMA_2SM_LOAD_MULTICASTES1E_vS1F_EENS_8epilogue10collective18CollectiveEpilogueINS1I_23Sm100TmaWarpSpecializedILi2ELi2ELi64ELb0ELb0EEEJNS5_IJSG_SG_SH_EEENS5_IJNSX_ISG_SC_EENSX_INSA_ILi64EEESC_EEEEESJ_SK_SJ_SK_NS1I_6fusion15FusionCallbacksIS1M_NS1S_17LinearCombinationISJ_fSJ_fLNS_15FloatRoundStyleE2EEES1N_S1R_JEEENS4_5SM1004TMEM4LOAD26SM100_TMEM_LOAD_32dp32b64xENS4_13SM90_TMA_LOADENS16_INS17_ILi2ELi4ELi3EEES1A_NSX_INS5_IJSB_S1P_EEENS5_IJS1P_SC_EEEEEEENS4_39AutoVectorizingCopyWithAssumedAlignmentILi128EEENS4_14SM90_TMA_STOREES27_S29_S29_EEEvvEEEEvNT_6ParamsE --------------------------
	.section	.nv.shared._ZN7cutlass13device_kernelINS_4gemm6kernel13GemmUniversalIN4cute5tupleIJiiiiEEENS1_10collective13CollectiveMmaINS1_35MainloopSm100TmaUmmaWarpSpecializedILi32ELi2ELi4ENS5_IJNS4_1CILi8EEENSA_ILi1EEESC_EEEEENS5_IJNSA_ILi256EEENSA_ILi128EEENSA_ILi32EEEEEENS_12float_e4m3_tENS5_IJlSC_lEEESJ_SK_NS4_8TiledMMAINS4_8MMA_AtomIJNS4_10MMA_TraitsINS4_25SM100_MMA_F8F6F4_2x1SM_SSEJSJ_SJ_fSF_SG_NS4_17integral_constantINS4_4UMMA5MajorELSR_0EEESS_NSP_INSQ_7ScaleInELST_0EEESU_EEEEEENS4_6LayoutINS5_IJSC_SC_SC_EEENS5_IJNSA_ILi0EEESZ_SZ_EEEEENS5_IJNS4_10UnderscoreES12_S12_EEEEENS4_18SM100_TMA_2SM_LOADENS4_14ComposedLayoutINS4_7SwizzleILi1ELi4ELi3EEENS4_18smem_ptr_flag_bitsILi8EEENSX_INS5_IJSB_SH_EEENS5_IJSH_SC_EEEEEEEvNS4_8identityENS4_28SM100_TMA_2SM_LOAD_MULTICASTES1E_vS1F_EENS_8epilogue10collective18CollectiveEpilogueINS1I_23Sm100TmaWarpSpecializedILi2ELi2ELi64ELb0ELb0EEEJNS5_IJSG_SG_SH_EEENS5_IJNSX_ISG_SC_EENSX_INSA_ILi64EEESC_EEEEESJ_SK_SJ_SK_NS1I_6fusion15FusionCallbacksIS1M_NS1S_17LinearCombinationISJ_fSJ_fLNS_15FloatRoundStyleE2EEES1N_S1R_JEEENS4_5SM1004TMEM4LOAD26SM100_TMEM_LOAD_32dp32b64xENS4_13SM90_TMA_LOADENS16_INS17_ILi2ELi4ELi3EEES1A_NSX_INS5_IJSB_S1P_EEENS5_IJS1P_SC_EEEEEEENS4_39AutoVectorizingCopyWithAssumedAlignmentILi128EEENS4_14SM90_TMA_STOREES27_S29_S29_EEEvvEEEEvNT_6ParamsE,"aw",@nobits
	.sectionflags	@""
	.align	16
	.zero		1024


//--------------------- .nv.shared.reserved.0     --------------------------
	.section	.nv.shared.reserved.0,"aw",@nobits
	.weak		__nv_reservedSMEM_offset_0_alias
	.size		__nv_reservedSMEM_offset_0_alias, 0, 64
	.other		__nv_reservedSMEM_offset_0_alias,@"STO_CUDA_RESERVED_SHARED STV_DEFAULT"
__nv_reservedSMEM_offset_0_alias:
	.zero		0
.nv.shared.reserved.0:
	.zero		64
	.weak		__nv_reservedSMEM_tcgen05_partition
	.type		__nv_reservedSMEM_tcgen05_partition,@object
	.size		__nv_reservedSMEM_tcgen05_partition,(.L_0 - __nv_reservedSMEM_tcgen05_partition)
__nv_reservedSMEM_tcgen05_partition:
	.zero		32
.L_0:


//--------------------- .nv.global                --------------------------
	.section	.nv.global,"aw",@nobits
.nv.global:
	.type		_ZN40_INTERNAL_6cd954dc_4_k_cu_7d7bb9fc_246884cute1_E,@object
	.size		_ZN40_INTERNAL_6cd954dc_4_k_cu_7d7bb9fc_246884cute1_E,(_ZN40_INTERNAL_6cd954dc_4_k_cu_7d7bb9fc_246884cuda3std3__45__cpo6cbeginE - _ZN40_INTERNAL_6cd954dc_4_k_cu_7d7bb9fc_246884cute1_E)
_ZN40_INTERNAL_6cd954dc_4_k_cu_7d7bb9fc_246884cute1_E:
	.zero		1
	.type		_ZN40_INTERNAL_6cd954dc_4_k_cu_7d7bb9fc_246884cuda3std3__45__cpo6cbeginE,@object
	.size		_ZN40_INTERNAL_6cd954dc_4_k_cu_7d7bb9fc_246884cuda3std3__45__cpo6cbeginE,(_ZN40_INTERNAL_6cd954dc_4_k_cu_7d7bb9fc_246884cuda3std3__48in_placeE - _ZN40_INTERNAL_6cd954dc_4_k_cu_7d7bb9fc_246884cuda3std3__45__cpo6cbeginE)
_ZN40_INTERNAL_6cd954dc_4_k_cu_7d7bb9fc_246884cuda3std3__45__cpo6cbeginE:
	.zero		1
	.type		_ZN40_INTERNAL_6cd954dc_4_k_cu_7d7bb9fc_246884cuda3std3__48in_placeE,@object
	.size		_ZN40_INTERNAL_6cd954dc_4_k_cu_7d7bb9fc_246884cuda3std3__48in_placeE,(_ZN40_INTERNAL_6cd954dc_4_k_cu_7d7bb9fc_246884cuda3std6ranges3__45__cpo9iter_moveE - _ZN40_INTERNAL_6cd954dc_4_k_cu_7d7bb9fc_246884cuda3std3__48in_placeE)
_ZN40_INTERNAL_6cd954dc_4_k_cu_7d7bb9fc_246884cuda3std3__48in_placeE:
	.zero		1
	.type		_ZN40_INTERNAL_6cd954dc_4_k_cu_7d7bb9fc_246884cuda3std6ranges3__45__cpo9iter_moveE,@object
	.size		_ZN40_INTERNAL_6cd954dc_4_k_cu_7d7bb9fc_246884cuda3std6ranges3__45__cpo9iter_moveE,(_ZN40_INTERNAL_6cd954dc_4_k_cu_7d7bb9fc_246884cuda3std3__45__cpo5beginE - _ZN40_INTERNAL_6cd954dc_4_k_cu_7d7bb9fc_246884cuda3std6ranges3__45__cpo9iter_moveE)
_ZN40_INTERNAL_6cd954dc_4_k_cu_7d7bb9fc_246884cuda3std6ranges3__45__cpo9iter_moveE:
	.zero		1
	.type		_ZN40_INTERNAL_6cd954dc_4_k_cu_7d7bb9fc_246884cuda3std3__45__cpo5beginE,@object
	.size		_ZN40_INTERNAL_6cd954dc_4_k_cu_7d7bb9fc_246884cuda3std3__45__cpo5beginE,(_ZN40_INTERNAL_6cd954dc_4_k_cu_7d7bb9fc_246884cuda3std3__442_GLOBAL__N__6cd954dc_4_k_cu_7d7bb9fc_246886ignoreE - _ZN40_INTERNAL_6cd954dc_4_k_cu_7d7bb9fc_246884cuda3std3__45__cpo5beginE)
_ZN40_INTERNAL_6cd954dc_4_k_cu_7d7bb9fc_246884cuda3std3__45__cpo5beginE:
	.zero		1
	.type		_ZN40_INTERNAL_6cd954dc_4_k_cu_7d7bb9fc_246884cuda3std3__442_GLOBAL__N__6cd954dc_4_k_cu_7d7bb9fc_246886ignoreE,@object
	.size		_ZN40_INTERNAL_6cd954dc_4_k_cu_7d7bb9fc_246884cuda3std3__442_GLOBAL__N__6cd954dc_4_k_cu_7d7bb9fc_246886ignoreE,(_ZN40_INTERNAL_6cd954dc_4_k_cu_7d7bb9fc_246884cute7productE - _ZN40_INTERNAL_6cd954dc_4_k_cu_7d7bb9fc_246884cuda3std3__442_GLOBAL__N__6cd954dc_4_k_cu_7d7bb9fc_246886ignoreE)
_ZN40_INTERNAL_6cd954dc_4_k_cu_7d7bb9fc_246884cuda3std3__442_GLOBAL__N__6cd954dc_4_k_cu_7d7bb9fc_246886ignoreE:
	.zero		1
	.type		_ZN40_INTERNAL_6cd954dc_4_k_cu_7d7bb9fc_246884cute7productE,@object
	.size		_ZN40_INTERNAL_6cd954dc_4_k_cu_7d7bb9fc_246884cute7productE,(_ZN40_INTERNAL_6cd954dc_4_k_cu_7d7bb9fc_246884cuda3std3__45__cpo3endE - _ZN40_INTERNAL_6cd954dc_4_k_cu_7d7bb9fc_246884cute7productE)
_ZN40_INTERNAL_6cd954dc_4_k_cu_7d7bb9fc_246884cute7productE:
	.zero		1
	.type		_ZN40_INTERNAL_6cd954dc_4_k_cu_7d7bb9fc_246884cuda3std3__45__cpo3endE,@object
	.size		_ZN40_INTERNAL_6cd954dc_4_k_cu_7d7bb9fc_246884cuda3std3__45__cpo3endE,(_ZN40_INTERNAL_6cd954dc_4_k_cu_7d7bb9fc_246884cuda3std3__419piecewise_constructE - _ZN40_INTERNAL_6cd954dc_4_k_cu_7d7bb9fc_246884cuda3std3__45__cpo3endE)
_ZN40_INTERNAL_6cd954dc_4_k_cu_7d7bb9fc_246884cuda3std3__45__cpo3endE:
	.zero		1
	.type		_ZN40_INTERNAL_6cd954dc_4_k_cu_7d7bb9fc_246884cuda3std3__419piecewise_constructE,@object
	.size		_ZN40_INTERNAL_6cd954dc_4_k_cu_7d7bb9fc_246884cuda3std3__419piecewise_constructE,(_ZN40_INTERNAL_6cd954dc_4_k_cu_7d7bb9fc_246884cuda3std3__45__cpo4cendE - _ZN40_INTERNAL_6cd954dc_4_k_cu_7d7bb9fc_246884cuda3std3__419piecewise_constructE)
_ZN40_INTERNAL_6cd954dc_4_k_cu_7d7bb9fc_246884cuda3std3__419piecewise_constructE:
	.zero		1
	.type		_ZN40_INTERNAL_6cd954dc_4_k_cu_7d7bb9fc_246884cuda3std3__45__cpo4cendE,@object
	.size		_ZN40_INTERNAL_6cd954dc_4_k_cu_7d7bb9fc_246884cuda3std3__45__cpo4cendE,(_ZN40_INTERNAL_6cd954dc_4_k_cu_7d7bb9fc_246884cuda3std6ranges3__45__cpo4swapE - _ZN40_INTERNAL_6cd954dc_4_k_cu_7d7bb9fc_246884cuda3std3__45__cpo4cendE)
_ZN40_INTERNAL_6cd954dc_4_k_cu_7d7bb9fc_246884cuda3std3__45__cpo4cendE:
	.zero		1
	.type		_ZN40_INTERNAL_6cd954dc_4_k_cu_7d7bb9fc_246884cuda3std6ranges3__45__cpo4swapE,@object
	.size		_ZN40_INTERNAL_6cd954dc_4_k_cu_7d7bb9fc_246884cuda3std6ranges3__45__cpo4swapE,(.L_10 - _ZN40_INTERNAL_6cd954dc_4_k_cu_7d7bb9fc_246884cuda3std6ranges3__45__cpo4swapE)
_ZN40_INTERNAL_6cd954dc_4_k_cu_7d7bb9fc_246884cuda3std6ranges3__45__cpo4swapE:
	.zero		1
.L_10:


//--------------------- .nv.constant0._ZN7cutlass13device_kernelINS_4gemm6kernel13GemmUniversalIN4cute5tupleIJiiiiEEENS1_10collective13CollectiveMmaINS1_35MainloopSm100TmaUmmaWarpSpecializedILi32ELi2ELi4ENS5_IJNS4_1CILi8EEENSA_ILi1EEESC_EEEEENS5_IJNSA_ILi256EEENSA_ILi128EEENSA_ILi32EEEEEENS_12float_e4m3_tENS5_IJlSC_lEEESJ_SK_NS4_8TiledMMAINS4_8MMA_AtomIJNS4_10MMA_TraitsINS4_25SM100_MMA_F8F6F4_2x1SM_SSEJSJ_SJ_fSF_SG_NS4_17integral_constantINS4_4UMMA5MajorELSR_0EEESS_NSP_INSQ_7ScaleInELST_0EEESU_EEEEEENS4_6LayoutINS5_IJSC_SC_SC_EEENS5_IJNSA_ILi0EEESZ_SZ_EEEEENS5_IJNS4_10UnderscoreES12_S12_EEEEENS4_18SM100_TMA_2SM_LOADENS4_14ComposedLayoutINS4_7SwizzleILi1ELi4ELi3EEENS4_18smem_ptr_flag_bitsILi8EEENSX_INS5_IJSB_SH_EEENS5_IJSH_SC_EEEEEEEvNS4_8identityENS4_28SM100_TMA_2SM_LOAD_MULTICASTES1E_vS1F_EENS_8epilogue10collective18CollectiveEpilogueINS1I_23Sm100TmaWarpSpecializedILi2ELi2ELi64ELb0ELb0EEEJNS5_IJSG_SG_SH_EEENS5_IJNSX_ISG_SC_EENSX_INSA_ILi64EEESC_EEEEESJ_SK_SJ_SK_NS1I_6fusion15FusionCallbacksIS1M_NS1S_17LinearCombinationISJ_fSJ_fLNS_15FloatRoundStyleE2EEES1N_S1R_JEEENS4_5SM1004TMEM4LOAD26SM100_TMEM_LOAD_32dp32b64xENS4_13SM90_TMA_LOADENS16_INS17_ILi2ELi4ELi3EEES1A_NSX_INS5_IJSB_S1P_EEENS5_IJS1P_SC_EEEEEEENS4_39AutoVectorizingCopyWithAssumedAlignmentILi128EEENS4_14SM90_TMA_STOREES27_S29_S29_EEEvvEEEEvNT_6ParamsE --------------------------
	.section	.nv.constant0._ZN7cutlass13device_kernelINS_4gemm6kernel13GemmUniversalIN4cute5tupleIJiiiiEEENS1_10collective13CollectiveMmaINS1_35MainloopSm100TmaUmmaWarpSpecializedILi32ELi2ELi4ENS5_IJNS4_1CILi8EEENSA_ILi1EEESC_EEEEENS5_IJNSA_ILi256EEENSA_ILi128EEENSA_ILi32EEEEEENS_12float_e4m3_tENS5_IJlSC_lEEESJ_SK_NS4_8TiledMMAINS4_8MMA_AtomIJNS4_10MMA_TraitsINS4_25SM100_MMA_F8F6F4_2x1SM_SSEJSJ_SJ_fSF_SG_NS4_17integral_constantINS4_4UMMA5MajorELSR_0EEESS_NSP_INSQ_7ScaleInELST_0EEESU_EEEEEENS4_6LayoutINS5_IJSC_SC_SC_EEENS5_IJNSA_ILi0EEESZ_SZ_EEEEENS5_IJNS4_10UnderscoreES12_S12_EEEEENS4_18SM100_TMA_2SM_LOADENS4_14ComposedLayoutINS4_7SwizzleILi1ELi4ELi3EEENS4_18smem_ptr_flag_bitsILi8EEENSX_INS5_IJSB_SH_EEENS5_IJSH_SC_EEEEEEEvNS4_8identityENS4_28SM100_TMA_2SM_LOAD_MULTICASTES1E_vS1F_EENS_8epilogue10collective18CollectiveEpilogueINS1I_23Sm100TmaWarpSpecializedILi2ELi2ELi64ELb0ELb0EEEJNS5_IJSG_SG_SH_EEENS5_IJNSX_ISG_SC_EENSX_INSA_ILi64EEESC_EEEEESJ_SK_SJ_SK_NS1I_6fusion15FusionCallbacksIS1M_NS1S_17LinearCombinationISJ_fSJ_fLNS_15FloatRoundStyleE2EEES1N_S1R_JEEENS4_5SM1004TMEM4LOAD26SM100_TMEM_LOAD_32dp32b64xENS4_13SM90_TMA_LOADENS16_INS17_ILi2ELi4ELi3EEES1A_NSX_INS5_IJSB_S1P_EEENS5_IJS1P_SC_EEEEEEENS4_39AutoVectorizingCopyWithAssumedAlignmentILi128EEENS4_14SM90_TMA_STOREES27_S29_S29_EEEvvEEEEvNT_6ParamsE,"a",@progbits
	.sectionflags	@""
	.align	4
.nv.constant0._ZN7cutlass13device_kernelINS_4gemm6kernel13GemmUniversalIN4cute5tupleIJiiiiEEENS1_10collective13CollectiveMmaINS1_35MainloopSm100TmaUmmaWarpSpecializedILi32ELi2ELi4ENS5_IJNS4_1CILi8EEENSA_ILi1EEESC_EEEEENS5_IJNSA_ILi256EEENSA_ILi128EEENSA_ILi32EEEEEENS_12float_e4m3_tENS5_IJlSC_lEEESJ_SK_NS4_8TiledMMAINS4_8MMA_AtomIJNS4_10MMA_TraitsINS4_25SM100_MMA_F8F6F4_2x1SM_SSEJSJ_SJ_fSF_SG_NS4_17integral_constantINS4_4UMMA5MajorELSR_0EEESS_NSP_INSQ_7ScaleInELST_0EEESU_EEEEEENS4_6LayoutINS5_IJSC_SC_SC_EEENS5_IJNSA_ILi0EEESZ_SZ_EEEEENS5_IJNS4_10UnderscoreES12_S12_EEEEENS4_18SM100_TMA_2SM_LOADENS4_14ComposedLayoutINS4_7SwizzleILi1ELi4ELi3EEENS4_18smem_ptr_flag_bitsILi8EEENSX_INS5_IJSB_SH_EEENS5_IJSH_SC_EEEEEEEvNS4_8identityENS4_28SM100_TMA_2SM_LOAD_MULTICASTES1E_vS1F_EENS_8epilogue10collective18CollectiveEpilogueINS1I_23Sm100TmaWarpSpecializedILi2ELi2ELi64ELb0ELb0EEEJNS5_IJSG_SG_SH_EEENS5_IJNSX_ISG_SC_EENSX_INSA_ILi64EEESC_EEEEESJ_SK_SJ_SK_NS1I_6fusion15FusionCallbacksIS1M_NS1S_17LinearCombinationISJ_fSJ_fLNS_15FloatRoundStyleE2EEES1N_S1R_JEEENS4_5SM1004TMEM4LOAD26SM100_TMEM_LOAD_32dp32b64xENS4_13SM90_TMA_LOADENS16_INS17_ILi2ELi4ELi3EEES1A_NSX_INS5_IJSB_S1P_EEENS5_IJS1P_SC_EEEEEEENS4_39AutoVectorizingCopyWithAssumedAlignmentILi128EEENS4_14SM90_TMA_STOREES27_S29_S29_EEEvvEEEEvNT_6ParamsE:
	.zero		2944


//--------------------- SYMBOLS --------------------------

	.type		.nv.reservedSmem.offset0,@object
	.size		.nv.reservedSmem.offset0,0x4
	.type		.nv.reservedSmem.cap,@object
	.size		.nv.reservedSmem.cap,0x4
	.type		__assertfail,@function
